def matmul_kernel(
    a_ptr,
    b_ptr,
    c_ptr,
    M,
    N,
    K,
    stride_am,
    stride_ak,
    stride_bk,
    stride_bn,
    stride_cm,
    stride_cn,
    BLOCK_M: tl.constexpr,
    BLOCK_N: tl.constexpr,
    BLOCK_K: tl.constexpr,
    GROUP_M: tl.constexpr,
):
    pid = tl.program_id(axis=0)
    num_pid_m = tl.cdiv(M, BLOCK_M)
    num_pid_n = tl.cdiv(N, BLOCK_N)
    num_pid_in_group = GROUP_M * num_pid_n
    group_id = pid // num_pid_in_group
    first_pid_m = group_id * GROUP_M
    group_size_m = min(num_pid_m - first_pid_m, GROUP_M)
    pid_m = first_pid_m + ((pid % num_pid_in_group) % group_size_m)
    pid_n = (pid % num_pid_in_group) // group_size_m

    offs_am = (pid_m * BLOCK_M + tl.arange(0, BLOCK_M)) % M
    offs_bn = (pid_n * BLOCK_N + tl.arange(0, BLOCK_N)) % N
    offs_k = tl.arange(0, BLOCK_K)
    a_ptrs = a_ptr + offs_am[:, None] * stride_am + offs_k[None, :] * stride_ak
    b_ptrs = b_ptr + offs_k[:, None] * stride_bk + offs_bn[None, :] * stride_bn

    acc = tl.zeros((BLOCK_M, BLOCK_N), dtype=tl.float32)
    for kk in range(0, tl.cdiv(K, BLOCK_K)):
        a = tl.load(a_ptrs, mask=offs_k[None, :] < K - kk * BLOCK_K, other=0.0)
        b = tl.load(b_ptrs, mask=offs_k[:, None] < K - kk * BLOCK_K, other=0.0)
        acc = tl.dot(a, b, acc)
        a_ptrs += BLOCK_K * stride_ak
        b_ptrs += BLOCK_K * stride_bk

    c = acc.to(c_ptr.dtype.element_ty)
    offs_cm = pid_m * BLOCK_M + tl.arange(0, BLOCK_M)
    offs_cn = pid_n * BLOCK_N + tl.arange(0, BLOCK_N)
    c_ptrs = c_ptr + offs_cm[:, None] * stride_cm + offs_cn[None, :] * stride_cn
    mask = (offs_cm[:, None] < M) & (offs_cn[None, :] < N)
    tl.store(c_ptrs, c, mask=mask)

# config = {"BLOCK_K": 128, "BLOCK_M": 256, "BLOCK_N": 128, "GROUP_M": 8, "arch": "sm_100", "dtype": "bf16", "num_ctas": 1, "num_stages": 3, "num_warps": 16}
# arch = sm_100


// ===== COMPILED SASS (sm_100a) =====

	.target	sm_100a

	.elftype	@"ET_EXEC"


//--------------------- .note.nv.tkinfo           --------------------------
	.section	.note.nv.tkinfo,"",@"SHT_NOTE"
	.sectionflags	@"SHF_NOTE_NV_TKINFO"
	.tkinfo
        /*0018*/ 	.word	0x00000081
        /*0030*/ 	.string	""
        /*0030*/ 	.string	"ptxas-blackwell"
        /*0030*/ 	.string	"Cuda compilation tools, release 12.9, V12.9.86"
        /*0030*/ 	.string	"Build cuda_12.9.r12.9/compiler.36037853_0"
        /*0030*/ 	.string	"-v  -suppress-debug-info  -lineinfo  -arch sm_100a "



//--------------------- .note.nv.cuver            --------------------------
	.section	.note.nv.cuver,"",@"SHT_NOTE"
	.sectionflags	@"SHF_NOTE_NV_CUVER"
        /*0018*/ 	.short	0x0001
        /*001a*/ 	.short	0x0064
        /*001c*/ 	.short	0x0001
        /*001e*/ 	.short	0x0000
        /*0020*/ 	.short	0x0001
        /*0022*/ 	.short	0x0000


//--------------------- .nv.info                  --------------------------
	.section	.nv.info,"",@"SHT_CUDA_INFO"
	.align	4


	//----- nvinfo : EIATTR_REGCOUNT
	.align		4
        /*0000*/ 	.byte	0x04, 0x2f
        /*0002*/ 	.short	(.L_1 - .L_0)
	.align		4
.L_0:
        /*0004*/ 	.word	index@(matmul_kernel)
        /*0008*/ 	.word	0x00000080


	//----- nvinfo : EIATTR_FRAME_SIZE
	.align		4
.L_1:
        /*000c*/ 	.byte	0x04, 0x11
        /*000e*/ 	.short	(.L_3 - .L_2)
	.align		4
.L_2:
        /*0010*/ 	.word	index@(matmul_kernel)
        /*0014*/ 	.word	0x00000200


	//----- nvinfo : EIATTR_MIN_STACK_SIZE
	.align		4
.L_3:
        /*0018*/ 	.byte	0x04, 0x12
        /*001a*/ 	.short	(.L_5 - .L_4)
	.align		4
.L_4:
        /*001c*/ 	.word	index@(matmul_kernel)
        /*0020*/ 	.word	0x00000200
.L_5:


//--------------------- .nv.info.matmul_kernel    --------------------------
	.section	.nv.info.matmul_kernel,"",@"SHT_CUDA_INFO"
	.sectionflags	@""
	.align	4


	//----- nvinfo : EIATTR_CUDA_API_VERSION
	.align		4
        /*0000*/ 	.byte	0x04, 0x37
        /*0002*/ 	.short	(.L_7 - .L_6)
.L_6:
        /*0004*/ 	.word	0x00000081


	//----- nvinfo : EIATTR_KPARAM_INFO
	.align		4
.L_7:
        /*0008*/ 	.byte	0x04, 0x17
        /*000a*/ 	.short	(.L_9 - .L_8)
.L_8:
        /*000c*/ 	.word	0x00000000
        /*0010*/ 	.short	0x000d
        /*0012*/ 	.short	0x0048
        /*0014*/ 	.byte	0x00, 0xf4, 0x21, 0x00


	//----- nvinfo : EIATTR_KPARAM_INFO
	.align		4
.L_9:
        /*0018*/ 	.byte	0x04, 0x17
        /*001a*/ 	.short	(.L_11 - .L_10)
.L_10:
        /*001c*/ 	.word	0x00000000
        /*0020*/ 	.short	0x000c
        /*0022*/ 	.short	0x0040
        /*0024*/ 	.byte	0x00, 0xf4, 0x21, 0x00


	//----- nvinfo : EIATTR_KPARAM_INFO
	.align		4
.L_11:
        /*0028*/ 	.byte	0x04, 0x17
        /*002a*/ 	.short	(.L_13 - .L_12)
.L_12:
        /*002c*/ 	.word	0x00000000
        /*0030*/ 	.short	0x000b
        /*0032*/ 	.short	0x0038
        /*0034*/ 	.byte	0x00, 0xf0, 0x11, 0x00


	//----- nvinfo : EIATTR_KPARAM_INFO
	.align		4
.L_13:
        /*0038*/ 	.byte	0x04, 0x17
        /*003a*/ 	.short	(.L_15 - .L_14)
.L_14:
        /*003c*/ 	.word	0x00000000
        /*0040*/ 	.short	0x000a
        /*0042*/ 	.short	0x0034
        /*0044*/ 	.byte	0x00, 0xf0, 0x11, 0x00


	//----- nvinfo : EIATTR_KPARAM_INFO
	.align		4
.L_15:
        /*0048*/ 	.byte	0x04, 0x17
        /*004a*/ 	.short	(.L_17 - .L_16)
.L_16:
        /*004c*/ 	.word	0x00000000
        /*0050*/ 	.short	0x0009
        /*0052*/ 	.short	0x0030
        /*0054*/ 	.byte	0x00, 0xf0, 0x11, 0x00


	//----- nvinfo : EIATTR_KPARAM_INFO
	.align		4
.L_17:
        /*0058*/ 	.byte	0x04, 0x17
        /*005a*/ 	.short	(.L_19 - .L_18)
.L_18:
        /*005c*/ 	.word	0x00000000
        /*0060*/ 	.short	0x0008
        /*0062*/ 	.short	0x002c
        /*0064*/ 	.byte	0x00, 0xf0, 0x11, 0x00


	//----- nvinfo : EIATTR_KPARAM_INFO
	.align		4
.L_19:
        /*0068*/ 	.byte	0x04, 0x17
        /*006a*/ 	.short	(.L_21 - .L_20)
.L_20:
        /*006c*/ 	.word	0x00000000
        /*0070*/ 	.short	0x0007
        /*0072*/ 	.short	0x0028
        /*0074*/ 	.byte	0x00, 0xf0, 0x11, 0x00


	//----- nvinfo : EIATTR_KPARAM_INFO
	.align		4
.L_21:
        /*0078*/ 	.byte	0x04, 0x17
        /*007a*/ 	.short	(.L_23 - .L_22)
.L_22:
        /*007c*/ 	.word	0x00000000
        /*0080*/ 	.short	0x0006
        /*0082*/ 	.short	0x0024
        /*0084*/ 	.byte	0x00, 0xf0, 0x11, 0x00


	//----- nvinfo : EIATTR_KPARAM_INFO
	.align		4
.L_23:
        /*0088*/ 	.byte	0x04, 0x17
        /*008a*/ 	.short	(.L_25 - .L_24)
.L_24:
        /*008c*/ 	.word	0x00000000
        /*0090*/ 	.short	0x0005
        /*0092*/ 	.short	0x0020
        /*0094*/ 	.byte	0x00, 0xf0, 0x11, 0x00


	//----- nvinfo : EIATTR_KPARAM_INFO
	.align		4
.L_25:
        /*0098*/ 	.byte	0x04, 0x17
        /*009a*/ 	.short	(.L_27 - .L_26)
.L_26:
        /*009c*/ 	.word	0x00000000
        /*00a0*/ 	.short	0x0004
        /*00a2*/ 	.short	0x001c
        /*00a4*/ 	.byte	0x00, 0xf0, 0x11, 0x00


	//----- nvinfo : EIATTR_KPARAM_INFO
	.align		4
.L_27:
        /*00a8*/ 	.byte	0x04, 0x17
        /*00aa*/ 	.short	(.L_29 - .L_28)
.L_28:
        /*00ac*/ 	.word	0x00000000
        /*00b0*/ 	.short	0x0003
        /*00b2*/ 	.short	0x0018
        /*00b4*/ 	.byte	0x00, 0xf0, 0x11, 0x00


	//----- nvinfo : EIATTR_KPARAM_INFO
	.align		4
.L_29:
        /*00b8*/ 	.byte	0x04, 0x17
        /*00ba*/ 	.short	(.L_31 - .L_30)
.L_30:
        /*00bc*/ 	.word	0x00000000
        /*00c0*/ 	.short	0x0002
        /*00c2*/ 	.short	0x0010
        /*00c4*/ 	.byte	0x00, 0xf4, 0x21, 0x00


	//----- nvinfo : EIATTR_KPARAM_INFO
	.align		4
.L_31:
        /*00c8*/ 	.byte	0x04, 0x17
        /*00ca*/ 	.short	(.L_33 - .L_32)
.L_32:
        /*00cc*/ 	.word	0x00000000
        /*00d0*/ 	.short	0x0001
        /*00d2*/ 	.short	0x0008
        /*00d4*/ 	.byte	0x00, 0xf4, 0x21, 0x00


	//----- nvinfo : EIATTR_KPARAM_INFO
	.align		4
.L_33:
        /*00d8*/ 	.byte	0x04, 0x17
        /*00da*/ 	.short	(.L_35 - .L_34)
.L_34:
        /*00dc*/ 	.word	0x00000000
        /*00e0*/ 	.short	0x0000
        /*00e2*/ 	.short	0x0000
        /*00e4*/ 	.byte	0x00, 0xf4, 0x21, 0x00


	//----- nvinfo : EIATTR_SPARSE_MMA_MASK
	.align		4
.L_35:
        /*00e8*/ 	.byte	0x03, 0x50
        /*00ea*/ 	.short	0x0000


	//----- nvinfo : EIATTR_MAXREG_COUNT
	.align		4
        /*00ec*/ 	.byte	0x03, 0x1b
        /*00ee*/ 	.short	0x0080


	//----- nvinfo : EIATTR_NUM_BARRIERS
	.align		4
        /*00f0*/ 	.byte	0x02, 0x4c
        /*00f2*/ 	.byte	0x01
	.zero		1


	//----- nvinfo : EIATTR_ANNOTATIONS
	.align		4
        /*00f4*/ 	.byte	0x04, 0x55
        /*00f6*/ 	.short	(.L_37 - .L_36)


	//   ....[0]....
.L_36:
        /*00f8*/ 	.word	0x00000001
        /*00fc*/ 	.byte	0x10, 0x08, 0x00, 0x00, 0x01, 0x00, 0x00, 0x00, 0x40, 0x08, 0x00, 0x00, 0x01, 0x00, 0x00, 0x00
        /* <DEDUP_REMOVED lines=166> */
        /*0b6c*/ 	.byte	0x60, 0x8b, 0x00, 0x00


	//----- nvinfo : EIATTR_VRC_CTA_INIT_COUNT
	.align		4
.L_37:
        /*0b70*/ 	.byte	0x02, 0x4a
	.zero		1
	.zero		1


	//----- nvinfo : EIATTR_EXIT_INSTR_OFFSETS
	.align		4
        /*0b74*/ 	.byte	0x04, 0x1c
        /*0b76*/ 	.short	(.L_39 - .L_38)


	//   ....[0]....
.L_38:
        /*0b78*/ 	.word	0x0000a720


	//   ....[1]....
        /*0b7c*/ 	.word	0x0000a750


	//----- nvinfo : EIATTR_REQNTID
	.align		4
.L_39:
        /*0b80*/ 	.byte	0x04, 0x10
        /*0b82*/ 	.short	(.L_41 - .L_40)
.L_40:
        /*0b84*/ 	.word	0x00000200
        /*0b88*/ 	.word	0x00000001
        /*0b8c*/ 	.word	0x00000001


	//----- nvinfo : EIATTR_CBANK_PARAM_SIZE
	.align		4
.L_41:
        /*0b90*/ 	.byte	0x03, 0x19
        /*0b92*/ 	.short	0x0050


	//----- nvinfo : EIATTR_PARAM_CBANK
	.align		4
        /*0b94*/ 	.byte	0x04, 0x0a
        /*0b96*/ 	.short	(.L_43 - .L_42)
	.align		4
.L_42:
        /*0b98*/ 	.word	index@(.nv.constant0.matmul_kernel)
        /*0b9c*/ 	.short	0x0380
        /*0b9e*/ 	.short	0x0050


	//----- nvinfo : EIATTR_SW_WAR
	.align		4
.L_43:
        /*0ba0*/ 	.byte	0x04, 0x36
        /*0ba2*/ 	.short	(.L_45 - .L_44)
.L_44:
        /*0ba4*/ 	.word	0x00000008
.L_45:


//--------------------- .nv.compat                --------------------------
	.section	.nv.compat,"",@"SHT_CUDA_COMPAT_INFO"
	.align	4
        /*0000*/ 	.byte	0x02, 0x02, 0x01, 0x00, 0x02, 0x05, 0x05, 0x00, 0x02, 0x03, 0x00, 0x00, 0x02, 0x06, 0x01, 0x00


//--------------------- .nv.callgraph             --------------------------
	.section	.nv.callgraph,"",@"SHT_CUDA_CALLGRAPH"
	.align	4
	.sectionentsize	8
	.align		4
        /*0000*/ 	.word	0x00000000
	.align		4
        /*0004*/ 	.word	0xffffffff
	.align		4
        /*0008*/ 	.word	0x00000000
	.align		4
        /*000c*/ 	.word	0xfffffffe
	.align		4
        /*0010*/ 	.word	0x00000000
	.align		4
        /*0014*/ 	.word	0xfffffffd
	.align		4
        /*0018*/ 	.word	0x00000000
	.align		4
        /*001c*/ 	.word	0xfffffffc


//--------------------- .text.matmul_kernel       --------------------------
	.section	.text.matmul_kernel,"ax",@progbits
	.align	128
        .global         matmul_kernel
        .type           matmul_kernel,@function
        .size           matmul_kernel,(.L_x_4 - matmul_kernel)
        .other          matmul_kernel,@"STO_CUDA_ENTRY STV_DEFAULT"
matmul_kernel:
.text.matmul_kernel:
[----:B------:R-:W0:Y:S08]  /*0000*/  LDC R1, c[0x0][0x37c] ;  /* 0x0000df00ff017b82 */ /* 0x000e300000000800 */
[----:B------:R-:W1:Y:S01]  /*0010*/  LDC.64 R2, c[0x0][0x398] ;  /* 0x0000e600ff027b82 */ /* 0x000e620000000a00 */
[----:B------:R-:W2:Y:S01]  /*0020*/  S2R R7, SR_CTAID.X ;  /* 0x0000000000077919 */ /* 0x000ea20000002500 */
[----:B------:R-:W3:Y:S01]  /*0030*/  LDCU UR4, c[0x0][0x3a0] ;  /* 0x00007400ff0477ac */ /* 0x000ee20008000800 */
[----:B0-----:R-:W-:Y:S01]  /*0040*/  VIADD R1, R1, 0xfffffe00 ;  /* 0xfffffe0001017836 */ /* 0x001fe20000000000 */
[----:B------:R-:W0:Y:S01]  /*0050*/  S2R R88, SR_TID.X ;  /* 0x0000000000587919 */ /* 0x000e220000002100 */
[----:B------:R-:W4:Y:S01]  /*0060*/  LDCU.64 UR8, c[0x0][0x358] ;  /* 0x00006b00ff0877ac */ /* 0x000f220008000a00 */
[----:B------:R-:W0:Y:S01]  /*0070*/  LDCU UR7, c[0x0][0x3a0] ;  /* 0x00007400ff0777ac */ /* 0x000e220008000800 */
[----:B---3--:R-:W-:Y:S01]  /*0080*/  UIADD3 UR4, UPT, UPT, UR4, 0x7f, URZ ;  /* 0x0000007f04047890 */ /* 0x008fe2000fffe0ff */
[----:B-1----:R-:W-:-:S03]  /*0090*/  VIADD R0, R3, 0x7f ;  /* 0x0000007f03007836 */ /* 0x002fc60000000000 */
[----:B------:R-:W-:Y:S02]  /*00a0*/  UISETP.GT.AND UP0, UPT, UR4, 0x7f, UPT ;  /* 0x0000007f0400788c */ /* 0x000fe4000bf04270 */
[----:B------:R-:W-:-:S04]  /*00b0*/  SHF.R.S32.HI R5, RZ, 0x1f, R0 ;  /* 0x0000001fff057819 */ /* 0x000fc80000011400 */
[----:B------:R-:W-:Y:S02]  /*00c0*/  LEA.HI R5, R5, R0, RZ, 0x7 ;  /* 0x0000000005057211 */ /* 0x000fe400078f38ff */
[----:B--2---:R-:W-:Y:S02]  /*00d0*/  IABS R10, R7 ;  /* 0x00000007000a7213 */ /* 0x004fe40000000000 */
[----:B------:R-:W-:Y:S02]  /*00e0*/  SHF.R.S32.HI R5, RZ, 0x7, R5 ;  /* 0x00000007ff057819 */ /* 0x000fe40000011405 */
[----:B0-----:R-:W-:-:S03]  /*00f0*/  SHF.R.U32.HI R125, RZ, 0x8, R88 ;  /* 0x00000008ff7d7819 */ /* 0x001fc60000011658 */
[----:B------:R-:W-:Y:S01]  /*0100*/  IMAD.SHL.U32 R6, R5, 0x8, RZ ;  /* 0x0000000805067824 */ /* 0x000fe200078e00ff */
[----:B------:R-:W-:-:S04]  /*0110*/  SGXT.U32 R125, R125, 0x1 ;  /* 0x000000017d7d781a */ /* 0x000fc80000000000 */
[-C--:B------:R-:W-:Y:S02]  /*0120*/  IABS R9, R6.reuse ;  /* 0x0000000600097213 */ /* 0x080fe40000000000 */
[----:B------:R-:W-:Y:S02]  /*0130*/  IABS R12, R6 ;  /* 0x00000006000c7213 */ /* 0x000fe40000000000 */
[----:B------:R-:W0:Y:S01]  /*0140*/  I2F.RP R0, R9 ;  /* 0x0000000900007306 */ /* 0x000e220000209400 */
[C---:B------:R-:W-:Y:S02]  /*0150*/  LOP3.LUT R84, R125.reuse, 0x4, RZ, 0xfc, !PT ;  /* 0x000000047d547812 */ /* 0x040fe400078efcff */
[C---:B------:R-:W-:Y:S02]  /*0160*/  LOP3.LUT R86, R125.reuse, 0x6, RZ, 0xfc, !PT ;  /* 0x000000067d567812 */ /* 0x040fe400078efcff */
[C---:B------:R-:W-:Y:S02]  /*0170*/  LOP3.LUT R87, R125.reuse, 0x8, RZ, 0xfc, !PT ;  /* 0x000000087d577812 */ /* 0x040fe400078efcff */
[----:B------:R-:W-:-:S02]  /*0180*/  LOP3.LUT R100, R125, 0xa, RZ, 0xfc, !PT ;  /* 0x0000000a7d647812 */ /* 0x000fc400078efcff */
[C---:B------:R-:W-:Y:S02]  /*0190*/  LOP3.LUT R101, R125.reuse, 0xc, RZ, 0xfc, !PT ;  /* 0x0000000c7d657812 */ /* 0x040fe400078efcff */
[C---:B------:R-:W-:Y:S02]  /*01a0*/  LOP3.LUT R102, R125.reuse, 0xe, RZ, 0xfc, !PT ;  /* 0x0000000e7d667812 */ /* 0x040fe400078efcff */
[C---:B------:R-:W-:Y:S01]  /*01b0*/  LOP3.LUT R103, R125.reuse, 0x10, RZ, 0xfc, !PT ;  /* 0x000000107d677812 */ /* 0x040fe200078efcff */
[----:B0-----:R-:W0:Y:S01]  /*01c0*/  MUFU.RCP R0, R0 ;  /* 0x0000000000007308 */ /* 0x001e220000001000 */
[C---:B------:R-:W-:Y:S02]  /*01d0*/  LOP3.LUT R108, R125.reuse, 0x12, RZ, 0xfc, !PT ;  /* 0x000000127d6c7812 */ /* 0x040fe400078efcff */
[C---:B------:R-:W-:Y:S02]  /*01e0*/  LOP3.LUT R109, R125.reuse, 0x14, RZ, 0xfc, !PT ;  /* 0x000000147d6d7812 */ /* 0x040fe400078efcff */
[----:B------:R-:W-:-:S02]  /*01f0*/  LOP3.LUT R110, R125, 0x16, RZ, 0xfc, !PT ;  /* 0x000000167d6e7812 */ /* 0x000fc400078efcff */
[C---:B------:R-:W-:Y:S02]  /*0200*/  LOP3.LUT R111, R125.reuse, 0x18, RZ, 0xfc, !PT ;  /* 0x000000187d6f7812 */ /* 0x040fe400078efcff */
[C---:B------:R-:W-:Y:S02]  /*0210*/  LOP3.LUT R112, R125.reuse, 0x1a, RZ, 0xfc, !PT ;  /* 0x0000001a7d707812 */ /* 0x040fe400078efcff */
[C---:B------:R-:W-:Y:S02]  /*0220*/  LOP3.LUT R113, R125.reuse, 0x1c, RZ, 0xfc, !PT ;  /* 0x0000001c7d717812 */ /* 0x040fe400078efcff */
[C---:B------:R-:W-:Y:S02]  /*0230*/  LOP3.LUT R114, R125.reuse, 0x1e, RZ, 0xfc, !PT ;  /* 0x0000001e7d727812 */ /* 0x040fe400078efcff */
[C---:B------:R-:W-:Y:S01]  /*0240*/  LOP3.LUT R115, R125.reuse, 0x20, RZ, 0xfc, !PT ;  /* 0x000000207d737812 */ /* 0x040fe200078efcff */
[----:B0-----:R-:W-:Y:S01]  /*0250*/  VIADD R4, R0, 0xffffffe ;  /* 0x0ffffffe00047836 */ /* 0x001fe20000000000 */
[C---:B------:R-:W-:Y:S01]  /*0260*/  LOP3.LUT R116, R125.reuse, 0x22, RZ, 0xfc, !PT ;  /* 0x000000227d747812 */ /* 0x040fe200078efcff */
[----:B------:R-:W-:Y:S01]  /*0270*/  IMAD.MOV R0, RZ, RZ, -R12 ;  /* 0x000000ffff007224 */ /* 0x000fe200078e0a0c */
[C---:B------:R-:W-:Y:S01]  /*0280*/  LOP3.LUT R117, R125.reuse, 0x24, RZ, 0xfc, !PT ;  /* 0x000000247d757812 */ /* 0x040fe200078efcff */
[----:B------:R0:W1:Y:S01]  /*0290*/  F2I.FTZ.U32.TRUNC.NTZ R5, R4 ;  /* 0x0000000400057305 */ /* 0x000062000021f000 */
[----:B------:R-:W-:-:S02]  /*02a0*/  LOP3.LUT R118, R125, 0x26, RZ, 0xfc, !PT ;  /* 0x000000267d767812 */ /* 0x000fc400078efcff */
[C---:B------:R-:W-:Y:S02]  /*02b0*/  LOP3.LUT R119, R125.reuse, 0x28, RZ, 0xfc, !PT ;  /* 0x000000287d777812 */ /* 0x040fe400078efcff */
[C---:B------:R-:W-:Y:S02]  /*02c0*/  LOP3.LUT R120, R125.reuse, 0x2a, RZ, 0xfc, !PT ;  /* 0x0000002a7d787812 */ /* 0x040fe400078efcff */
[C---:B------:R-:W-:Y:S01]  /*02d0*/  LOP3.LUT R121, R125.reuse, 0x2c, RZ, 0xfc, !PT ;  /* 0x0000002c7d797812 */ /* 0x040fe200078efcff */
[----:B0-----:R-:W-:Y:S01]  /*02e0*/  IMAD.MOV.U32 R4, RZ, RZ, RZ ;  /* 0x000000ffff047224 */ /* 0x001fe200078e00ff */
[C---:B------:R-:W-:Y:S02]  /*02f0*/  LOP3.LUT R122, R125.reuse, 0x2e, RZ, 0xfc, !PT ;  /* 0x0000002e7d7a7812 */ /* 0x040fe400078efcff */
[C---:B------:R-:W-:Y:S02]  /*0300*/  LOP3.LUT R123, R125.reuse, 0x30, RZ, 0xfc, !PT ;  /* 0x000000307d7b7812 */ /* 0x040fe400078efcff */
[C---:B------:R-:W-:Y:S01]  /*0310*/  LOP3.LUT R124, R125.reuse, 0x32, RZ, 0xfc, !PT ;  /* 0x000000327d7c7812 */ /* 0x040fe200078efcff */
[----:B-1----:R-:W-:Y:S01]  /*0320*/  IMAD.MOV R8, RZ, RZ, -R5 ;  /* 0x000000ffff087224 */ /* 0x002fe200078e0a05 */
[----:B------:R-:W-:-:S02]  /*0330*/  LOP3.LUT R33, R125, 0x60, RZ, 0xfc, !PT ;  /* 0x000000607d217812 */ /* 0x000fc400078efcff */
[C---:B------:R-:W-:Y:S01]  /*0340*/  LOP3.LUT R32, R125.reuse, 0x62, RZ, 0xfc, !PT ;  /* 0x000000627d207812 */ /* 0x040fe200078efcff */
[----:B------:R-:W-:Y:S01]  /*0350*/  IMAD R11, R8, R9, RZ ;  /* 0x00000009080b7224 */ /* 0x000fe200078e02ff */
[C---:B------:R-:W-:Y:S01]  /*0360*/  LOP3.LUT R31, R125.reuse, 0x64, RZ, 0xfc, !PT ;  /* 0x000000647d1f7812 */ /* 0x040fe200078efcff */
[----:B------:R-:W-:Y:S01]  /*0370*/  IMAD.MOV.U32 R8, RZ, RZ, R10 ;  /* 0x000000ffff087224 */ /* 0x000fe200078e000a */
[----:B------:R-:W-:Y:S01]  /*0380*/  LOP3.LUT R30, R125, 0x66, RZ, 0xfc, !PT ;  /* 0x000000667d1e7812 */ /* 0x000fe200078efcff */
[----:B------:R-:W-:Y:S01]  /*0390*/  IMAD.HI.U32 R5, R5, R11, R4 ;  /* 0x0000000b05057227 */ /* 0x000fe200078e0004 */
[C---:B------:R-:W-:Y:S02]  /*03a0*/  LOP3.LUT R29, R125.reuse, 0x68, RZ, 0xfc, !PT ;  /* 0x000000687d1d7812 */ /* 0x040fe400078efcff */
[C---:B------:R-:W-:Y:S02]  /*03b0*/  LOP3.LUT R28, R125.reuse, 0x6a, RZ, 0xfc, !PT ;  /* 0x0000006a7d1c7812 */ /* 0x040fe400078efcff */
[----:B------:R-:W-:Y:S01]  /*03c0*/  LOP3.LUT R27, R125, 0x6c, RZ, 0xfc, !PT ;  /* 0x0000006c7d1b7812 */ /* 0x000fe200078efcff */
[----:B------:R-:W-:Y:S01]  /*03d0*/  IMAD.HI.U32 R5, R5, R8, RZ ;  /* 0x0000000805057227 */ /* 0x000fe200078e00ff */
[----:B------:R-:W-:-:S02]  /*03e0*/  LOP3.LUT R26, R125, 0x6e, RZ, 0xfc, !PT ;  /* 0x0000006e7d1a7812 */ /* 0x000fc400078efcff */
[----:B------:R-:W-:Y:S01]  /*03f0*/  LOP3.LUT R18, R125, 0x70, RZ, 0xfc, !PT ;  /* 0x000000707d127812 */ /* 0x000fe200078efcff */
[----:B------:R-:W-:Y:S01]  /*0400*/  IMAD R0, R5, R0, R8 ;  /* 0x0000000005007224 */ /* 0x000fe200078e0208 */
[C---:B------:R-:W-:Y:S02]  /*0410*/  LOP3.LUT R19, R125.reuse, 0x72, RZ, 0xfc, !PT ;  /* 0x000000727d137812 */ /* 0x040fe400078efcff */
[----:B------:R-:W-:Y:S02]  /*0420*/  LOP3.LUT R20, R125, 0x74, RZ, 0xfc, !PT ;  /* 0x000000747d147812 */ /* 0x000fe400078efcff */
[----:B------:R-:W-:Y:S02]  /*0430*/  ISETP.GT.U32.AND P1, PT, R9, R0, PT ;  /* 0x000000000900720c */ /* 0x000fe40003f24070 */
[C---:B------:R-:W-:Y:S02]  /*0440*/  LOP3.LUT R21, R125.reuse, 0x76, RZ, 0xfc, !PT ;  /* 0x000000767d157812 */ /* 0x040fe400078efcff */
[----:B------:R-:W-:-:S02]  /*0450*/  LOP3.LUT R22, R125, 0x78, RZ, 0xfc, !PT ;  /* 0x000000787d167812 */ /* 0x000fc400078efcff */
[C---:B------:R-:W-:Y:S02]  /*0460*/  LOP3.LUT R23, R125.reuse, 0x7a, RZ, 0xfc, !PT ;  /* 0x0000007a7d177812 */ /* 0x040fe400078efcff */
[C---:B------:R-:W-:Y:S02]  /*0470*/  LOP3.LUT R24, R125.reuse, 0x7c, RZ, 0xfc, !PT ;  /* 0x0000007c7d187812 */ /* 0x040fe400078efcff */
[----:B------:R-:W-:-:S03]  /*0480*/  LOP3.LUT R25, R125, 0x7e, RZ, 0xfc, !PT ;  /* 0x0000007e7d197812 */ /* 0x000fc600078efcff */
[----:B------:R-:W-:Y:S02]  /*0490*/  @!P1 IMAD.IADD R0, R0, 0x1, -R9 ;  /* 0x0000000100009824 */ /* 0x000fe400078e0a09 */
[----:B------:R-:W-:Y:S01]  /*04a0*/  @!P1 VIADD R5, R5, 0x1 ;  /* 0x0000000105059836 */ /* 0x000fe20000000000 */
[----:B------:R-:W-:Y:S02]  /*04b0*/  ISETP.NE.AND P1, PT, R6, RZ, PT ;  /* 0x000000ff0600720c */ /* 0x000fe40003f25270 */
[----:B------:R-:W-:Y:S02]  /*04c0*/  ISETP.GE.U32.AND P0, PT, R0, R9, PT ;  /* 0x000000090000720c */ /* 0x000fe40003f06070 */
[----:B------:R-:W-:-:S04]  /*04d0*/  LOP3.LUT R0, R7, R6, RZ, 0x3c, !PT ;  /* 0x0000000607007212 */ /* 0x000fc800078e3cff */
[----:B------:R-:W-:Y:S01]  /*04e0*/  ISETP.GE.AND P2, PT, R0, RZ, PT ;  /* 0x000000ff0000720c */ /* 0x000fe20003f46270 */
[----:B------:R-:W-:-:S06]  /*04f0*/  VIADD R0, R2, 0xff ;  /* 0x000000ff02007836 */ /* 0x000fcc0000000000 */
[----:B------:R-:W-:-:S04]  /*0500*/  @P0 VIADD R5, R5, 0x1 ;  /* 0x0000000105050836 */ /* 0x000fc80000000000 */
[----:B------:R-:W-:Y:S01]  /*0510*/  IMAD.MOV.U32 R4, RZ, RZ, R5 ;  /* 0x000000ffff047224 */ /* 0x000fe200078e0005 */
[----:B------:R-:W-:-:S03]  /*0520*/  SHF.R.S32.HI R5, RZ, 0x1f, R0 ;  /* 0x0000001fff057819 */ /* 0x000fc60000011400 */
[----:B------:R-:W-:Y:S01]  /*0530*/  @!P2 IMAD.MOV R4, RZ, RZ, -R4 ;  /* 0x000000ffff04a224 */ /* 0x000fe200078e0a04 */
[----:B------:R-:W-:Y:S02]  /*0540*/  @!P1 LOP3.LUT R4, RZ, R6, RZ, 0x33, !PT ;  /* 0x00000006ff049212 */ /* 0x000fe400078e33ff */
[----:B------:R-:W-:-:S03]  /*0550*/  LEA.HI R5, R5, R0, RZ, 0x8 ;  /* 0x0000000005057211 */ /* 0x000fc600078f40ff */
[----:B------:R-:W-:Y:S02]  /*0560*/  IMAD.SHL.U32 R8, R4, 0x8, RZ ;  /* 0x0000000804087824 */ /* 0x000fe400078e00ff */
[----:B------:R-:W-:-:S03]  /*0570*/  IMAD.MOV R4, RZ, RZ, -R4 ;  /* 0x000000ffff047224 */ /* 0x000fc600078e0a04 */
[----:B------:R-:W-:Y:S01]  /*0580*/  LEA.HI.SX32 R5, R5, -R8, 0x18 ;  /* 0x8000000805057211 */ /* 0x000fe200078fc2ff */
[----:B------:R-:W-:-:S03]  /*0590*/  IMAD R6, R6, R4, R7 ;  /* 0x0000000406067224 */ /* 0x000fc600078e0207 */
[----:B------:R-:W-:Y:S02]  /*05a0*/  VIMNMX R13, PT, PT, R5, 0x8, PT ;  /* 0x00000008050d7848 */ /* 0x000fe40003fe0100 */
[----:B------:R-:W-:Y:S02]  /*05b0*/  IABS R11, R6 ;  /* 0x00000006000b7213 */ /* 0x000fe40000000000 */
[----:B------:R-:W-:-:S04]  /*05c0*/  IABS R9, R13 ;  /* 0x0000000d00097213 */ /* 0x000fc80000000000 */
[----:B------:R-:W0:Y:S08]  /*05d0*/  I2F.RP R0, R9 ;  /* 0x0000000900007306 */ /* 0x000e300000209400 */
[----:B0-----:R-:W0:Y:S02]  /*05e0*/  MUFU.RCP R0, R0 ;  /* 0x0000000000007308 */ /* 0x001e240000001000 */
[----:B0-----:R-:W-:-:S06]  /*05f0*/  VIADD R5, R0, 0xffffffe ;  /* 0x0ffffffe00057836 */ /* 0x001fcc0000000000 */
[----:B------:R-:W0:Y:S02]  /*0600*/  F2I.FTZ.U32.TRUNC.NTZ R5, R5 ;  /* 0x0000000500057305 */ /* 0x000e24000021f000 */
[----:B0-----:R-:W-:-:S04]  /*0610*/  IMAD.MOV R10, RZ, RZ, -R5 ;  /* 0x000000ffff0a7224 */ /* 0x001fc800078e0a05 */
[----:B------:R-:W-:Y:S01]  /*0620*/  IMAD.MOV.U32 R4, RZ, RZ, R10 ;  /* 0x000000ffff047224 */ /* 0x000fe200078e000a */
[----:B------:R-:W-:-:S03]  /*0630*/  IABS R10, R13 ;  /* 0x0000000d000a7213 */ /* 0x000fc60000000000 */
[----:B------:R-:W-:Y:S02]  /*0640*/  IMAD R7, R4, R9, RZ ;  /* 0x0000000904077224 */ /* 0x000fe400078e02ff */
[----:B------:R-:W-:Y:S02]  /*0650*/  IMAD.MOV.U32 R4, RZ, RZ, RZ ;  /* 0x000000ffff047224 */ /* 0x000fe400078e00ff */
[----:B------:R-:W-:Y:S02]  /*0660*/  IMAD.MOV R0, RZ, RZ, -R10 ;  /* 0x000000ffff007224 */ /* 0x000fe400078e0a0a */
[----:B------:R-:W-:Y:S01]  /*0670*/  IMAD.HI.U32 R4, R5, R7, R4 ;  /* 0x0000000705047227 */ /* 0x000fe200078e0004 */
[C---:B------:R-:W-:Y:S02]  /*0680*/  LOP3.LUT R5, R88.reuse, 0xff, RZ, 0xc0, !PT ;  /* 0x000000ff58057812 */ /* 0x040fe400078ec0ff */
[----:B------:R-:W-:-:S03]  /*0690*/  LOP3.LUT R7, R88, 0x180, RZ, 0xc0, !PT ;  /* 0x0000018058077812 */ /* 0x000fc600078ec0ff */
[----:B------:R-:W-:-:S04]  /*06a0*/  IMAD.HI.U32 R4, R4, R11, RZ ;  /* 0x0000000b04047227 */ /* 0x000fc800078e00ff */
[----:B------:R-:W-:-:S05]  /*06b0*/  IMAD R0, R4, R0, R11 ;  /* 0x0000000004007224 */ /* 0x000fca00078e020b */
[----:B------:R-:W-:-:S13]  /*06c0*/  ISETP.GT.U32.AND P1, PT, R9, R0, PT ;  /* 0x000000000900720c */ /* 0x000fda0003f24070 */
[----:B------:R-:W-:Y:S02]  /*06d0*/  @!P1 IMAD.IADD R0, R0, 0x1, -R9 ;  /* 0x0000000100009824 */ /* 0x000fe400078e0a09 */
[----:B------:R-:W-:Y:S01]  /*06e0*/  @!P1 VIADD R4, R4, 0x1 ;  /* 0x0000000104049836 */ /* 0x000fe20000000000 */
[----:B------:R-:W-:Y:S02]  /*06f0*/  ISETP.NE.AND P1, PT, R13, RZ, PT ;  /* 0x000000ff0d00720c */ /* 0x000fe40003f25270 */
[----:B------:R-:W-:Y:S02]  /*0700*/  ISETP.GE.U32.AND P0, PT, R0, R9, PT ;  /* 0x000000090000720c */ /* 0x000fe40003f06070 */
[----:B------:R-:W-:-:S04]  /*0710*/  LOP3.LUT R0, R6, R13, RZ, 0x3c, !PT ;  /* 0x0000000d06007212 */ /* 0x000fc800078e3cff */
[----:B------:R-:W-:-:S07]  /*0720*/  ISETP.GE.AND P2, PT, R0, RZ, PT ;  /* 0x000000ff0000720c */ /* 0x000fce0003f46270 */
[----:B------:R-:W-:-:S06]  /*0730*/  @P0 VIADD R4, R4, 0x1 ;  /* 0x0000000104040836 */ /* 0x000fcc0000000000 */
[----:B------:R-:W-:Y:S01]  /*0740*/  @!P2 IMAD.MOV R4, RZ, RZ, -R4 ;  /* 0x000000ffff04a224 */ /* 0x000fe200078e0a04 */
[----:B------:R-:W-:-:S05]  /*0750*/  @!P1 LOP3.LUT R4, RZ, R13, RZ, 0x33, !PT ;  /* 0x0000000dff049212 */ /* 0x000fca00078e33ff */
[----:B------:R-:W-:Y:S02]  /*0760*/  IMAD.MOV R0, RZ, RZ, -R4 ;  /* 0x000000ffff007224 */ /* 0x000fe400078e0a04 */
[----:B------:R-:W-:Y:S02]  /*0770*/  IMAD.SHL.U32 R17, R4, 0x80, RZ ;  /* 0x0000008004117824 */ /* 0x000fe400078e00ff */
[----:B------:R-:W-:Y:S01]  /*0780*/  IMAD R0, R13, R0, R6 ;  /* 0x000000000d007224 */ /* 0x000fe200078e0206 */
[C---:B------:R-:W-:Y:S02]  /*0790*/  LOP3.LUT R6, R125.reuse, 0x36, RZ, 0xfc, !PT ;  /* 0x000000367d067812 */ /* 0x040fe400078efcff */
[C---:B------:R-:W-:Y:S01]  /*07a0*/  LOP3.LUT R6, R125.reuse, 0x3c, RZ, 0xfc, !PT ;  /* 0x0000003c7d067812 */ /* 0x040fe200078efcff */
[----:B------:R-:W-:Y:S01]  /*07b0*/  IMAD.IADD R0, R8, 0x1, R0 ;  /* 0x0000000108007824 */ /* 0x000fe200078e0200 */
[C---:B------:R-:W-:Y:S02]  /*07c0*/  LOP3.LUT R6, R125.reuse, 0x42, RZ, 0xfc, !PT ;  /* 0x000000427d067812 */ /* 0x040fe400078efcff */
[C---:B------:R-:W-:Y:S01]  /*07d0*/  LOP3.LUT R6, R125.reuse, 0x48, RZ, 0xfc, !PT ;  /* 0x000000487d067812 */ /* 0x040fe200078efcff */
[----:B------:R-:W-:Y:S01]  /*07e0*/  IMAD R16, R0, 0x100, R5 ;  /* 0x0000010000107824 */ /* 0x000fe200078e0205 */
[----:B------:R-:W-:-:S02]  /*07f0*/  LOP3.LUT R0, R125, 0x2, RZ, 0xfc, !PT ;  /* 0x000000027d007812 */ /* 0x000fc400078efcff */
[C---:B------:R-:W-:Y:S02]  /*0800*/  LOP3.LUT R0, R125.reuse, 0x34, RZ, 0xfc, !PT ;  /* 0x000000347d007812 */ /* 0x040fe400078efcff */
[----:B------:R0:W-:Y:S01]  /*0810*/  STL [R1+0x158], R16 ;  /* 0x0001581001007387 */ /* 0x0001e20000100800 */
[C---:B------:R-:W-:Y:S02]  /*0820*/  LOP3.LUT R5, R125.reuse, 0x38, RZ, 0xfc, !PT ;  /* 0x000000387d057812 */ /* 0x040fe400078efcff */
[C---:B------:R-:W-:Y:S01]  /*0830*/  LOP3.LUT R0, R125.reuse, 0x3a, RZ, 0xfc, !PT ;  /* 0x0000003a7d007812 */ /* 0x040fe200078efcff */
[----:B------:R0:W-:Y:S01]  /*0840*/  STL [R1+0x144], R17 ;  /* 0x0001441101007387 */ /* 0x0001e20000100800 */
[C---:B------:R-:W-:Y:S02]  /*0850*/  LOP3.LUT R5, R125.reuse, 0x3e, RZ, 0xfc, !PT ;  /* 0x0000003e7d057812 */ /* 0x040fe400078efcff */
[C---:B------:R-:W-:Y:S02]  /*0860*/  LOP3.LUT R0, R125.reuse, 0x40, RZ, 0xfc, !PT ;  /* 0x000000407d007812 */ /* 0x040fe400078efcff */
[----:B------:R-:W-:-:S02]  /*0870*/  LOP3.LUT R5, R125, 0x44, RZ, 0xfc, !PT ;  /* 0x000000447d057812 */ /* 0x000fc400078efcff */
[C---:B------:R-:W-:Y:S02]  /*0880*/  LOP3.LUT R0, R125.reuse, 0x46, RZ, 0xfc, !PT ;  /* 0x000000467d007812 */ /* 0x040fe400078efcff */
[C---:B------:R-:W-:Y:S02]  /*0890*/  LOP3.LUT R5, R125.reuse, 0x4a, RZ, 0xfc, !PT ;  /* 0x0000004a7d057812 */ /* 0x040fe400078efcff */
[C---:B------:R-:W-:Y:S02]  /*08a0*/  LOP3.LUT R0, R125.reuse, 0x4c, RZ, 0xfc, !PT ;  /* 0x0000004c7d007812 */ /* 0x040fe400078efcff */
        /* <DEDUP_REMOVED lines=8> */
[----:B------:R-:W-:Y:S01]  /*0930*/  LOP3.LUT R0, R125, 0x5e, RZ, 0xfc, !PT ;  /* 0x0000005e7d007812 */ /* 0x000fe200078efcff */
[----:B0---4-:R-:W-:Y:S06]  /*0940*/  BRA.U UP0, `(.L_x_0) ;  /* 0x00000001004c7547 */ /* 0x011fec000b800000 */
[----:B------:R-:W-:Y:S01]  /*0950*/  IMAD.SHL.U32 R0, R88, 0x100, RZ ;  /* 0x0000010058007824 */ /* 0x000fe200078e00ff */
[----:B------:R-:W-:Y:S02]  /*0960*/  CS2R R40, SRZ ;  /* 0x0000000000287805 */ /* 0x000fe4000001ff00 */
[----:B------:R-:W-:Y:S02]  /*0970*/  CS2R R42, SRZ ;  /* 0x00000000002a7805 */ /* 0x000fe4000001ff00 */
[----:B------:R-:W-:Y:S02]  /*0980*/  CS2R R12, SRZ ;  /* 0x00000000000c7805 */ /* 0x000fe4000001ff00 */
[----:B------:R-:W-:Y:S01]  /*0990*/  CS2R R14, SRZ ;  /* 0x00000000000e7805 */ /* 0x000fe2000001ff00 */
[----:B------:R0:W-:Y:S01]  /*09a0*/  STL [R1+0x15c], R0 ;  /* 0x00015c0001007387 */ /* 0x0001e20000100800 */
[----:B------:R-:W-:Y:S02]  /*09b0*/  CS2R R4, SRZ ;  /* 0x0000000000047805 */ /* 0x000fe4000001ff00 */
[----:B------:R-:W-:-:S02]  /*09c0*/  CS2R R6, SRZ ;  /* 0x0000000000067805 */ /* 0x000fc4000001ff00 */
[----:B------:R-:W-:Y:S02]  /*09d0*/  CS2R R20, SRZ ;  /* 0x0000000000147805 */ /* 0x000fe4000001ff00 */
[----:B------:R-:W-:Y:S02]  /*09e0*/  CS2R R22, SRZ ;  /* 0x0000000000167805 */ /* 0x000fe4000001ff00 */
[----:B------:R-:W-:Y:S02]  /*09f0*/  CS2R R52, SRZ ;  /* 0x0000000000347805 */ /* 0x000fe4000001ff00 */
[----:B------:R-:W-:Y:S02]  /*0a00*/  CS2R R54, SRZ ;  /* 0x0000000000367805 */ /* 0x000fe4000001ff00 */
[----:B------:R-:W-:Y:S02]  /*0a10*/  CS2R R48, SRZ ;  /* 0x0000000000307805 */ /* 0x000fe4000001ff00 */
[----:B------:R-:W-:-:S02]  /*0a20*/  CS2R R50, SRZ ;  /* 0x0000000000327805 */ /* 0x000fc4000001ff00 */
[----:B------:R-:W-:Y:S02]  /*0a30*/  CS2R R8, SRZ ;  /* 0x0000000000087805 */ /* 0x000fe4000001ff00 */
[----:B------:R-:W-:Y:S02]  /*0a40*/  CS2R R10, SRZ ;  /* 0x00000000000a7805 */ /* 0x000fe4000001ff00 */
[----:B------:R-:W-:Y:S02]  /*0a50*/  CS2R R28, SRZ ;  /* 0x00000000001c7805 */ /* 0x000fe4000001ff00 */
[----:B------:R-:W-:Y:S01]  /*0a60*/  CS2R R30, SRZ ;  /* 0x00000000001e7805 */ /* 0x000fe2000001ff00 */
[----:B0-----:R-:W-:Y:S06]  /*0a70*/  BRA `(.L_x_1) ;  /* 0x0000007c00f07947 */ /* 0x001fec0003800000 */
.L_x_0:
[----:B------:R-:W-:Y:S01]  /*0a80*/  IABS R11, R2 ;  /* 0x00000002000b7213 */ /* 0x000fe20000000000 */
[----:B------:R-:W0:Y:S01]  /*0a90*/  LDCU UR5, c[0x0][0x3a4] ;  /* 0x00007480ff0577ac */ /* 0x000e220008000800 */
[----:B------:R-:W-:Y:S02]  /*0aa0*/  IABS R0, R3 ;  /* 0x0000000300007213 */ /* 0x000fe40000000000 */
[----:B------:R-:W-:Y:S01]  /*0ab0*/  CS2R R104, SRZ ;  /* 0x0000000000687805 */ /* 0x000fe2000001ff00 */
[----:B------:R-:W1:Y:S01]  /*0ac0*/  I2F.RP R6, R11 ;  /* 0x0000000b00067306 */ /* 0x000e620000209400 */
[----:B------:R-:W-:Y:S01]  /*0ad0*/  LEA.HI R7, R7, R17, RZ, 0x19 ;  /* 0x0000001107077211 */ /* 0x000fe200078fc8ff */
[----:B------:R-:W2:Y:S01]  /*0ae0*/  LDCU.64 UR10, c[0x0][0x380] ;  /* 0x00007000ff0a77ac */ /* 0x000ea20008000a00 */
[----:B------:R-:W-:Y:S02]  /*0af0*/  ISETP.GE.AND P5, PT, R16, RZ, PT ;  /* 0x000000ff1000720c */ /* 0x000fe40003fa6270 */
[----:B------:R-:W-:-:S02]  /*0b00*/  CS2R R106, SRZ ;  /* 0x00000000006a7805 */ /* 0x000fc4000001ff00 */
[----:B------:R-:W-:Y:S01]  /*0b10*/  ISETP.NE.AND P3, PT, R2, RZ, PT ;  /* 0x000000ff0200720c */ /* 0x000fe20003f65270 */
[C---:B------:R-:W-:Y:S01]  /*0b20*/  VIADD R12, R7.reuse, 0x6c ;  /* 0x0000006c070c7836 */ /* 0x040fe20000000000 */
[----:B------:R-:W-:Y:S01]  /*0b30*/  CS2R R96, SRZ ;  /* 0x0000000000607805 */ /* 0x000fe2000001ff00 */
[----:B------:R-:W3:Y:S01]  /*0b40*/  I2F.RP R9, R0 ;  /* 0x0000000000097306 */ /* 0x000ee20000209400 */
[C---:B------:R-:W-:Y:S01]  /*0b50*/  VIADD R14, R7.reuse, 0x64 ;  /* 0x00000064070e7836 */ /* 0x040fe20000000000 */
[----:B------:R-:W-:Y:S02]  /*0b60*/  CS2R R98, SRZ ;  /* 0x0000000000627805 */ /* 0x000fe4000001ff00 */
[----:B------:R-:W-:Y:S01]  /*0b70*/  IABS R17, R12 ;  /* 0x0000000c00117213 */ /* 0x000fe20000000000 */
[C---:B------:R-:W-:Y:S01]  /*0b80*/  VIADD R43, R7.reuse, 0x28 ;  /* 0x00000028072b7836 */ /* 0x040fe20000000000 */
[----:B------:R-:W-:Y:S01]  /*0b90*/  CS2R R92, SRZ ;  /* 0x00000000005c7805 */ /* 0x000fe2000001ff00 */
[C---:B------:R-:W-:Y:S01]  /*0ba0*/  VIADD R41, R7.reuse, 0x2c ;  /* 0x0000002c07297836 */ /* 0x040fe20000000000 */
[----:B------:R-:W-:Y:S01]  /*0bb0*/  CS2R R94, SRZ ;  /* 0x00000000005e7805 */ /* 0x000fe2000001ff00 */
[----:B-1----:R-:W1:Y:S01]  /*0bc0*/  MUFU.RCP R6, R6 ;  /* 0x0000000600067308 */ /* 0x002e620000001000 */
[C---:B------:R-:W-:Y:S01]  /*0bd0*/  VIADD R51, R7.reuse, 0x20 ;  /* 0x0000002007337836 */ /* 0x040fe20000000000 */
[----:B------:R-:W-:Y:S01]  /*0be0*/  CS2R R90, SRZ ;  /* 0x00000000005a7805 */ /* 0x000fe2000001ff00 */
[----:B------:R-:W-:-:S02]  /*0bf0*/  VIADD R49, R7, 0x1c ;  /* 0x0000001c07317836 */ /* 0x000fc40000000000 */
[C---:B------:R-:W-:Y:S02]  /*0c00*/  VIADD R45, R7.reuse, 0x24 ;  /* 0x00000024072d7836 */ /* 0x040fe40000000000 */
[C---:B------:R-:W-:Y:S01]  /*0c10*/  VIADD R47, R7.reuse, 0x18 ;  /* 0x00000018072f7836 */ /* 0x040fe20000000000 */
[----:B---3--:R-:W-:Y:S01]  /*0c20*/  MUFU.RCP R9, R9 ;  /* 0x0000000900097308 */ /* 0x008fe20000001000 */
[C---:B------:R-:W-:Y:S02]  /*0c30*/  VIADD R39, R7.reuse, 0x4 ;  /* 0x0000000407277836 */ /* 0x040fe40000000000 */
[C---:B------:R-:W-:Y:S02]  /*0c40*/  VIADD R35, R7.reuse, 0xc ;  /* 0x0000000c07237836 */ /* 0x040fe40000000000 */
[C---:B------:R-:W-:Y:S02]  /*0c50*/  VIADD R37, R7.reuse, 0x8 ;  /* 0x0000000807257836 */ /* 0x040fe40000000000 */
[----:B-1----:R-:W-:Y:S01]  /*0c60*/  VIADD R8, R6, 0xffffffe ;  /* 0x0ffffffe06087836 */ /* 0x002fe20000000000 */
[----:B------:R-:W-:Y:S01]  /*0c70*/  IABS R6, R16 ;  /* 0x0000001000067213 */ /* 0x000fe20000000000 */
[----:B------:R-:W-:-:S02]  /*0c80*/  VIADD R16, R7, 0x60 ;  /* 0x0000006007107836 */ /* 0x000fc40000000000 */
[----:B------:R1:W3:Y:S02]  /*0c90*/  F2I.FTZ.U32.TRUNC.NTZ R5, R8 ;  /* 0x0000000800057305 */ /* 0x0002e4000021f000 */
[----:B-1----:R-:W-:-:S05]  /*0ca0*/  VIADD R8, R7, 0x7c ;  /* 0x0000007c07087836 */ /* 0x002fca0000000000 */
[----:B------:R-:W-:Y:S01]  /*0cb0*/  IABS R10, R8 ;  /* 0x00000008000a7213 */ /* 0x000fe20000000000 */
[----:B---3--:R-:W-:Y:S01]  /*0cc0*/  IMAD.MOV R4, RZ, RZ, -R5 ;  /* 0x000000ffff047224 */ /* 0x008fe200078e0a05 */
[----:B------:R-:W-:-:S03]  /*0cd0*/  ISETP.GE.AND P2, PT, R8, RZ, PT ;  /* 0x000000ff0800720c */ /* 0x000fc60003f46270 */
[----:B------:R-:W-:Y:S02]  /*0ce0*/  IMAD R13, R4, R11, RZ ;  /* 0x0000000b040d7224 */ /* 0x000fe400078e02ff */
[----:B------:R-:W-:-:S04]  /*0cf0*/  IMAD.MOV.U32 R4, RZ, RZ, RZ ;  /* 0x000000ffff047224 */ /* 0x000fc800078e00ff */
[----:B------:R-:W-:-:S04]  /*0d00*/  IMAD.HI.U32 R4, R5, R13, R4 ;  /* 0x0000000d05047227 */ /* 0x000fc800078e0004 */
[----:B------:R-:W-:Y:S02]  /*0d10*/  VIADD R5, R9, 0xffffffe ;  /* 0x0ffffffe09057836 */ /* 0x000fe40000000000 */
[----:B------:R-:W-:-:S04]  /*0d20*/  IMAD.HI.U32 R4, R4, R6, RZ ;  /* 0x0000000604047227 */ /* 0x000fc800078e00ff */
[----:B------:R-:W-:Y:S01]  /*0d30*/  IMAD.MOV R4, RZ, RZ, -R4 ;  /* 0x000000ffff047224 */ /* 0x000fe200078e0a04 */
[----:B------:R-:W1:Y:S03]  /*0d40*/  F2I.FTZ.U32.TRUNC.NTZ R5, R5 ;  /* 0x0000000500057305 */ /* 0x000e66000021f000 */
[----:B------:R-:W-:Y:S02]  /*0d50*/  IMAD R6, R11, R4, R6 ;  /* 0x000000040b067224 */ /* 0x000fe400078e0206 */
[----:B------:R-:W-:-:S03]  /*0d60*/  IMAD.MOV.U32 R4, RZ, RZ, RZ ;  /* 0x000000ffff047224 */ /* 0x000fc600078e00ff */
[----:B------:R-:W-:Y:S01]  /*0d70*/  ISETP.GT.U32.AND P0, PT, R11, R6, PT ;  /* 0x000000060b00720c */ /* 0x000fe20003f04070 */
[----:B-1----:R-:W-:-:S04]  /*0d80*/  IMAD.MOV R9, RZ, RZ, -R5 ;  /* 0x000000ffff097224 */ /* 0x002fc800078e0a05 */
[----:B------:R-:W-:-:S08]  /*0d90*/  IMAD R9, R9, R0, RZ ;  /* 0x0000000009097224 */ /* 0x000fd000078e02ff */
[----:B------:R-:W-:Y:S02]  /*0da0*/  @!P0 IMAD.IADD R6, R6, 0x1, -R11 ;  /* 0x0000000106068824 */ /* 0x000fe400078e0a0b */
[----:B------:R-:W-:-:S03]  /*0db0*/  IMAD.HI.U32 R4, R5, R9, R4 ;  /* 0x0000000905047227 */ /* 0x000fc600078e0004 */
[----:B------:R-:W-:Y:S01]  /*0dc0*/  ISETP.GT.U32.AND P0, PT, R11, R6, PT ;  /* 0x000000060b00720c */ /* 0x000fe20003f04070 */
[----:B------:R-:W-:Y:S02]  /*0dd0*/  IMAD.MOV.U32 R9, RZ, RZ, R10 ;  /* 0x000000ffff097224 */ /* 0x000fe400078e000a */
[----:B------:R-:W-:Y:S02]  /*0de0*/  VIADD R10, R7, 0x70 ;  /* 0x00000070070a7836 */ /* 0x000fe40000000000 */
[----:B------:R-:W-:-:S03]  /*0df0*/  IMAD.HI.U32 R5, R4, R9, RZ ;  /* 0x0000000904057227 */ /* 0x000fc600078e00ff */
[----:B------:R-:W-:Y:S01]  /*0e00*/  IABS R15, R10 ;  /* 0x0000000a000f7213 */ /* 0x000fe20000000000 */
[----:B------:R-:W-:Y:S02]  /*0e10*/  IMAD.MOV R82, RZ, RZ, -R5 ;  /* 0x000000ffff527224 */ /* 0x000fe400078e0a05 */
[----:B------:R-:W-:Y:S02]  /*0e20*/  VIADD R5, R7, 0x78 ;  /* 0x0000007807057836 */ /* 0x000fe40000000000 */
[----:B------:R-:W-:Y:S02]  /*0e30*/  @!P0 IMAD.IADD R6, R6, 0x1, -R11 ;  /* 0x0000000106068824 */ /* 0x000fe400078e0a0b */
[----:B------:R-:W-:Y:S01]  /*0e40*/  IMAD R82, R0, R82, R9 ;  /* 0x0000005200527224 */ /* 0x000fe200078e0209 */
[----:B------:R-:W-:Y:S01]  /*0e50*/  ISETP.GE.AND P0, PT, R5, RZ, PT ;  /* 0x000000ff0500720c */ /* 0x000fe20003f06270 */
[----:B------:R-:W-:Y:S01]  /*0e60*/  IMAD.HI.U32 R8, R4, R15, RZ ;  /* 0x0000000f04087227 */ /* 0x000fe200078e00ff */
[----:B------:R-:W-:-:S02]  /*0e70*/  IABS R11, R5 ;  /* 0x00000005000b7213 */ /* 0x000fc40000000000 */
[C---:B------:R-:W-:Y:S01]  /*0e80*/  ISETP.GT.U32.AND P1, PT, R0.reuse, R82, PT ;  /* 0x000000520000720c */ /* 0x040fe20003f24070 */
[----:B------:R-:W-:Y:S02]  /*0e90*/  VIADD R5, R7, 0x74 ;  /* 0x0000007407057836 */ /* 0x000fe40000000000 */
[----:B------:R-:W-:Y:S02]  /*0ea0*/  IMAD.MOV R8, RZ, RZ, -R8 ;  /* 0x000000ffff087224 */ /* 0x000fe400078e0a08 */
[----:B------:R-:W-:Y:S01]  /*0eb0*/  @!P5 IMAD.MOV R6, RZ, RZ, -R6 ;  /* 0x000000ffff06d224 */ /* 0x000fe200078e0a06 */
[----:B------:R-:W-:Y:S01]  /*0ec0*/  ISETP.GE.AND P4, PT, R5, RZ, PT ;  /* 0x000000ff0500720c */ /* 0x000fe20003f86270 */
[----:B------:R-:W-:Y:S01]  /*0ed0*/  IMAD R76, R0, R8, R15 ;  /* 0x00000008004c7224 */ /* 0x000fe200078e020f */
[----:B------:R-:W-:Y:S01]  /*0ee0*/  IABS R13, R5 ;  /* 0x00000005000d7213 */ /* 0x000fe20000000000 */
[----:B------:R-:W-:Y:S01]  /*0ef0*/  IMAD.HI.U32 R5, R4, R11, RZ ;  /* 0x0000000b04057227 */ /* 0x000fe200078e00ff */
[----:B------:R-:W-:-:S03]  /*0f00*/  @!P3 LOP3.LUT R6, RZ, R2, RZ, 0x33, !PT ;  /* 0x00000002ff06b212 */ /* 0x000fc600078e33ff */
[----:B------:R-:W-:Y:S02]  /*0f10*/  IMAD.MOV R80, RZ, RZ, -R5 ;  /* 0x000000ffff507224 */ /* 0x000fe400078e0a05 */
[----:B------:R-:W-:-:S04]  /*0f20*/  IMAD.HI.U32 R5, R4, R13, RZ ;  /* 0x0000000d04057227 */ /* 0x000fc800078e00ff */
[----:B------:R-:W-:Y:S02]  /*0f30*/  IMAD.MOV R5, RZ, RZ, -R5 ;  /* 0x000000ffff057224 */ /* 0x000fe400078e0a05 */
[----:B------:R-:W-:Y:S02]  /*0f40*/  @!P1 IMAD.IADD R82, R82, 0x1, -R0 ;  /* 0x0000000152529824 */ /* 0x000fe400078e0a00 */
[C---:B------:R-:W-:Y:S01]  /*0f50*/  IMAD R78, R0.reuse, R5, R13 ;  /* 0x00000005004e7224 */ /* 0x040fe200078e020d */
[----:B------:R-:W-:Y:S01]  /*0f60*/  IABS R13, R16 ;  /* 0x00000010000d7213 */ /* 0x000fe20000000000 */
[----:B------:R-:W-:Y:S01]  /*0f70*/  IMAD R80, R0, R80, R11 ;  /* 0x0000005000507224 */ /* 0x000fe200078e020b */
[----:B------:R-:W-:Y:S01]  /*0f80*/  IABS R11, R14 ;  /* 0x0000000e000b7213 */ /* 0x000fe20000000000 */
[----:B------:R-:W-:Y:S01]  /*0f90*/  IMAD.HI.U32 R9, R4, R17, RZ ;  /* 0x0000001104097227 */ /* 0x000fe200078e00ff */
[C---:B------:R-:W-:Y:S02]  /*0fa0*/  ISETP.GT.U32.AND P6, PT, R0.reuse, R78, PT ;  /* 0x0000004e0000720c */ /* 0x040fe40003fc4070 */
[C---:B------:R-:W-:Y:S01]  /*0fb0*/  ISETP.GT.U32.AND P5, PT, R0.reuse, R82, PT ;  /* 0x000000520000720c */ /* 0x040fe20003fa4070 */
[----:B------:R-:W-:Y:S01]  /*0fc0*/  IMAD.MOV R9, RZ, RZ, -R9 ;  /* 0x000000ffff097224 */ /* 0x000fe200078e0a09 */
[----:B------:R-:W-:Y:S01]  /*0fd0*/  ISETP.GT.U32.AND P3, PT, R0, R80, PT ;  /* 0x000000500000720c */ /* 0x000fe20003f64070 */
[----:B------:R-:W-:-:S04]  /*0fe0*/  IMAD.HI.U32 R5, R4, R11, RZ ;  /* 0x0000000b04057227 */ /* 0x000fc800078e00ff */
[----:B------:R-:W-:Y:S02]  /*0ff0*/  IMAD R74, R0, R9, R17 ;  /* 0x00000009004a7224 */ /* 0x000fe400078e0211 */
[----:B------:R-:W-:Y:S02]  /*1000*/  IMAD.MOV R5, RZ, RZ, -R5 ;  /* 0x000000ffff057224 */ /* 0x000fe400078e0a05 */
[--C-:B------:R-:W-:Y:S01]  /*1010*/  @!P6 IMAD.IADD R78, R78, 0x1, -R0.reuse ;  /* 0x000000014e4ee824 */ /* 0x100fe200078e0a00 */
[----:B------:R-:W-:Y:S01]  /*1020*/  ISETP.GT.U32.AND P6, PT, R0, R76, PT ;  /* 0x0000004c0000720c */ /* 0x000fe20003fc4070 */
[C---:B------:R-:W-:Y:S02]  /*1030*/  VIADD R8, R7.reuse, 0x68 ;  /* 0x0000006807087836 */ /* 0x040fe40000000000 */
[--C-:B------:R-:W-:Y:S01]  /*1040*/  @!P5 IMAD.IADD R82, R82, 0x1, -R0.reuse ;  /* 0x000000015252d824 */ /* 0x100fe200078e0a00 */
[C---:B------:R-:W-:Y:S01]  /*1050*/  ISETP.GT.U32.AND P5, PT, R0.reuse, R74, PT ;  /* 0x0000004a0000720c */ /* 0x040fe20003fa4070 */
[----:B------:R-:W-:Y:S01]  /*1060*/  IMAD R70, R0, R5, R11 ;  /* 0x0000000500467224 */ /* 0x000fe200078e020b */
[----:B------:R-:W-:Y:S01]  /*1070*/  IABS R9, R8 ;  /* 0x0000000800097213 */ /* 0x000fe20000000000 */
[----:B------:R-:W-:Y:S01]  /*1080*/  @!P3 IMAD.IADD R80, R80, 0x1, -R0 ;  /* 0x000000015050b824 */ /* 0x000fe200078e0a00 */
[----:B------:R-:W-:Y:S01]  /*1090*/  ISETP.GT.U32.AND P3, PT, R0, R78, PT ;  /* 0x0000004e0000720c */ /* 0x000fe20003f64070 */
[----:B------:R-:W-:-:S02]  /*10a0*/  VIADD R17, R7, 0x5c ;  /* 0x0000005c07117836 */ /* 0x000fc40000000000 */
[----:B------:R-:W-:Y:S01]  /*10b0*/  IMAD.HI.U32 R2, R4, R9, RZ ;  /* 0x0000000904027227 */ /* 0x000fe200078e00ff */
[----:B------:R-:W-:Y:S02]  /*10c0*/  ISETP.GT.U32.AND P1, PT, R0, R80, PT ;  /* 0x000000500000720c */ /* 0x000fe40003f24070 */
[----:B------:R-:W-:Y:S01]  /*10d0*/  IABS R15, R17 ;  /* 0x00000011000f7213 */ /* 0x000fe20000000000 */
[----:B------:R-:W-:Y:S01]  /*10e0*/  @!P6 IMAD.IADD R76, R76, 0x1, -R0 ;  /* 0x000000014c4ce824 */ /* 0x000fe200078e0a00 */
[----:B------:R-:W-:Y:S01]  /*10f0*/  ISETP.GT.U32.AND P6, PT, R0, R70, PT ;  /* 0x000000460000720c */ /* 0x000fe20003fc4070 */
[----:B------:R-:W-:Y:S02]  /*1100*/  IMAD.MOV R2, RZ, RZ, -R2 ;  /* 0x000000ffff027224 */ /* 0x000fe400078e0a02 */
[----:B------:R-:W-:Y:S01]  /*1110*/  @!P5 IMAD.IADD R74, R74, 0x1, -R0 ;  /* 0x000000014a4ad824 */ /* 0x000fe200078e0a00 */
[----:B------:R-:W-:Y:S01]  /*1120*/  ISETP.GE.AND P5, PT, R12, RZ, PT ;  /* 0x000000ff0c00720c */ /* 0x000fe20003fa6270 */
[----:B------:R-:W-:-:S02]  /*1130*/  IMAD R72, R0, R2, R9 ;  /* 0x0000000200487224 */ /* 0x000fc400078e0209 */
[----:B------:R-:W-:-:S04]  /*1140*/  IMAD.HI.U32 R5, R4, R15, RZ ;  /* 0x0000000f04057227 */ /* 0x000fc800078e00ff */
[--C-:B------:R-:W-:Y:S01]  /*1150*/  @!P1 IMAD.IADD R80, R80, 0x1, -R0.reuse ;  /* 0x0000000150509824 */ /* 0x100fe200078e0a00 */
[----:B------:R-:W-:Y:S01]  /*1160*/  ISETP.GT.U32.AND P1, PT, R0, R72, PT ;  /* 0x000000480000720c */ /* 0x000fe20003f24070 */
[----:B------:R-:W-:Y:S01]  /*1170*/  @!P6 IMAD.IADD R70, R70, 0x1, -R0 ;  /* 0x000000014646e824 */ /* 0x000fe200078e0a00 */
[----:B------:R-:W-:Y:S01]  /*1180*/  ISETP.GT.U32.AND P6, PT, R0, R74, PT ;  /* 0x0000004a0000720c */ /* 0x000fe20003fc4070 */
[----:B------:R-:W-:-:S04]  /*1190*/  IMAD.HI.U32 R2, R4, R13, RZ ;  /* 0x0000000d04027227 */ /* 0x000fc800078e00ff */
[----:B------:R-:W-:Y:S02]  /*11a0*/  IMAD.MOV R5, RZ, RZ, -R5 ;  /* 0x000000ffff057224 */ /* 0x000fe400078e0a05 */
[----:B------:R-:W-:Y:S02]  /*11b0*/  IMAD.MOV R2, RZ, RZ, -R2 ;  /* 0x000000ffff027224 */ /* 0x000fe400078e0a02 */
[----:B------:R-:W-:Y:S01]  /*11c0*/  @!P3 IMAD.IADD R78, R78, 0x1, -R0 ;  /* 0x000000014e4eb824 */ /* 0x000fe200078e0a00 */
[----:B------:R-:W-:Y:S01]  /*11d0*/  ISETP.GE.AND P3, PT, R10, RZ, PT ;  /* 0x000000ff0a00720c */ /* 0x000fe20003f66270 */
[C---:B------:R-:W-:Y:S02]  /*11e0*/  IMAD R66, R0.reuse, R5, R15 ;  /* 0x0000000500427224 */ /* 0x040fe400078e020f */
[----:B------:R-:W-:Y:S02]  /*11f0*/  VIADD R10, R7, 0x58 ;  /* 0x00000058070a7836 */ /* 0x000fe40000000000 */
[----:B------:R-:W-:-:S02]  /*1200*/  IMAD R68, R0, R2, R13 ;  /* 0x0000000200447224 */ /* 0x000fc400078e020d */
[--C-:B------:R-:W-:Y:S01]  /*1210*/  @!P6 IMAD.IADD R74, R74, 0x1, -R0.reuse ;  /* 0x000000014a4ae824 */ /* 0x100fe200078e0a00 */
[----:B------:R-:W-:Y:S01]  /*1220*/  ISETP.GT.U32.AND P6, PT, R0, R66, PT ;  /* 0x000000420000720c */ /* 0x000fe20003fc4070 */
[----:B------:R-:W-:Y:S01]  /*1230*/  @!P1 IMAD.IADD R72, R72, 0x1, -R0 ;  /* 0x0000000148489824 */ /* 0x000fe200078e0a00 */
[----:B------:R-:W-:Y:S01]  /*1240*/  IABS R5, R10 ;  /* 0x0000000a00057213 */ /* 0x000fe20000000000 */
[----:B------:R-:W-:Y:S01]  /*1250*/  @!P4 IMAD.MOV R78, RZ, RZ, -R78 ;  /* 0x000000ffff4ec224 */ /* 0x000fe200078e0a4e */
[C---:B------:R-:W-:Y:S01]  /*1260*/  ISETP.GT.U32.AND P1, PT, R0.reuse, R76, PT ;  /* 0x0000004c0000720c */ /* 0x040fe20003f24070 */
[----:B------:R-:W-:Y:S01]  /*1270*/  VIADD R11, R7, 0x54 ;  /* 0x00000054070b7836 */ /* 0x000fe20000000000 */
[----:B------:R-:W-:Y:S01]  /*1280*/  ISETP.GT.U32.AND P4, PT, R0, R68, PT ;  /* 0x000000440000720c */ /* 0x000fe20003f84070 */
[----:B------:R-:W-:-:S03]  /*1290*/  IMAD.HI.U32 R2, R4, R5, RZ ;  /* 0x0000000504027227 */ /* 0x000fc600078e00ff */
[----:B------:R-:W-:Y:S01]  /*12a0*/  IABS R9, R11 ;  /* 0x0000000b00097213 */ /* 0x000fe20000000000 */
[----:B------:R-:W-:Y:S01]  /*12b0*/  @!P0 IMAD.MOV R80, RZ, RZ, -R80 ;  /* 0x000000ffff508224 */ /* 0x000fe200078e0a50 */
[C---:B------:R-:W-:Y:S01]  /*12c0*/  ISETP.GT.U32.AND P0, PT, R0.reuse, R70, PT ;  /* 0x000000460000720c */ /* 0x040fe20003f04070 */
[----:B------:R-:W-:Y:S02]  /*12d0*/  IMAD.MOV R64, RZ, RZ, -R2 ;  /* 0x000000ffff407224 */ /* 0x000fe400078e0a02 */
[----:B------:R-:W-:Y:S01]  /*12e0*/  @!P2 IMAD.MOV R82, RZ, RZ, -R82 ;  /* 0x000000ffff52a224 */ /* 0x000fe200078e0a52 */
[----:B------:R-:W-:Y:S01]  /*12f0*/  ISETP.GT.U32.AND P2, PT, R0, R72, PT ;  /* 0x000000480000720c */ /* 0x000fe20003f44070 */
[--C-:B------:R-:W-:Y:S02]  /*1300*/  @!P6 IMAD.IADD R66, R66, 0x1, -R0.reuse ;  /* 0x000000014242e824 */ /* 0x100fe400078e0a00 */
[--C-:B------:R-:W-:Y:S01]  /*1310*/  @!P1 IMAD.IADD R76, R76, 0x1, -R0.reuse ;  /* 0x000000014c4c9824 */ /* 0x100fe200078e0a00 */
[----:B------:R-:W-:Y:S01]  /*1320*/  ISETP.GE.AND P1, PT, R8, RZ, PT ;  /* 0x000000ff0800720c */ /* 0x000fe20003f26270 */
[----:B------:R-:W-:Y:S01]  /*1330*/  @!P4 IMAD.IADD R68, R68, 0x1, -R0 ;  /* 0x000000014444c824 */ /* 0x000fe200078e0a00 */
[----:B------:R-:W-:Y:S01]  /*1340*/  ISETP.GE.AND P4, PT, R17, RZ, PT ;  /* 0x000000ff1100720c */ /* 0x000fe20003f86270 */
[----:B------:R-:W-:-:S02]  /*1350*/  IMAD R64, R0, R64, R5 ;  /* 0x0000004000407224 */ /* 0x000fc400078e0205 */
[----:B------:R-:W-:-:S03]  /*1360*/  IMAD.HI.U32 R2, R4, R9, RZ ;  /* 0x0000000904027227 */ /* 0x000fc600078e00ff */
[C---:B------:R-:W-:Y:S01]  /*1370*/  ISETP.GT.U32.AND P6, PT, R0.reuse, R64, PT ;  /* 0x000000400000720c */ /* 0x040fe20003fc4070 */
[----:B------:R-:W-:Y:S01]  /*1380*/  @!P5 IMAD.MOV R74, RZ, RZ, -R74 ;  /* 0x000000ffff4ad224 */ /* 0x000fe200078e0a4a */
[C---:B------:R-:W-:Y:S01]  /*1390*/  ISETP.GT.U32.AND P5, PT, R0.reuse, R66, PT ;  /* 0x000000420000720c */ /* 0x040fe20003fa4070 */
[----:B------:R-:W-:Y:S01]  /*13a0*/  @!P3 IMAD.MOV R76, RZ, RZ, -R76 ;  /* 0x000000ffff4cb224 */ /* 0x000fe200078e0a4c */
[----:B------:R-:W-:Y:S01]  /*13b0*/  ISETP.GT.U32.AND P3, PT, R0, R68, PT ;  /* 0x000000440000720c */ /* 0x000fe20003f64070 */
[C---:B------:R-:W-:Y:S02]  /*13c0*/  VIADD R8, R7.reuse, 0x50 ;  /* 0x0000005007087836 */ /* 0x040fe40000000000 */
[----:B------:R-:W-:Y:S02]  /*13d0*/  IMAD.MOV R2, RZ, RZ, -R2 ;  /* 0x000000ffff027224 */ /* 0x000fe400078e0a02 */
[--C-:B------:R-:W-:Y:S01]  /*13e0*/  @!P0 IMAD.IADD R70, R70, 0x1, -R0.reuse ;  /* 0x0000000146468824 */ /* 0x100fe200078e0a00 */
[----:B------:R-:W-:Y:S01]  /*13f0*/  ISETP.GE.AND P0, PT, R16, RZ, PT ;  /* 0x000000ff1000720c */ /* 0x000fe20003f06270 */
[----:B------:R-:W-:Y:S01]  /*1400*/  IMAD R62, R0, R2, R9 ;  /* 0x00000002003e7224 */ /* 0x000fe200078e0209 */
[----:B------:R-:W-:Y:S01]  /*1410*/  IABS R9, R8 ;  /* 0x0000000800097213 */ /* 0x000fe20000000000 */
[----:B------:R-:W-:Y:S01]  /*1420*/  @!P2 IMAD.IADD R72, R72, 0x1, -R0 ;  /* 0x000000014848a824 */ /* 0x000fe200078e0a00 */
[----:B------:R-:W-:Y:S01]  /*1430*/  ISETP.GE.AND P2, PT, R14, RZ, PT ;  /* 0x000000ff0e00720c */ /* 0x000fe20003f46270 */
[----:B------:R-:W-:-:S02]  /*1440*/  VIADD R5, R7, 0x4c ;  /* 0x0000004c07057836 */ /* 0x000fc40000000000 */
[----:B------:R-:W-:-:S04]  /*1450*/  IMAD.HI.U32 R2, R4, R9, RZ ;  /* 0x0000000904027227 */ /* 0x000fc800078e00ff */
[--C-:B------:R-:W-:Y:S01]  /*1460*/  @!P5 IMAD.IADD R66, R66, 0x1, -R0.reuse ;  /* 0x000000014242d824 */ /* 0x100fe200078e0a00 */
[----:B------:R-:W-:Y:S01]  /*1470*/  ISETP.GE.AND P5, PT, R8, RZ, PT ;  /* 0x000000ff0800720c */ /* 0x000fe20003fa6270 */
[--C-:B------:R-:W-:Y:S01]  /*1480*/  @!P3 IMAD.IADD R68, R68, 0x1, -R0.reuse ;  /* 0x000000014444b824 */ /* 0x100fe200078e0a00 */
[----:B------:R-:W-:Y:S01]  /*1490*/  IABS R8, R5 ;  /* 0x0000000500087213 */ /* 0x000fe20000000000 */
[----:B------:R-:W-:Y:S01]  /*14a0*/  @!P6 IMAD.IADD R64, R64, 0x1, -R0 ;  /* 0x000000014040e824 */ /* 0x000fe200078e0a00 */
[----:B------:R-:W-:Y:S01]  /*14b0*/  ISETP.GE.AND P6, PT, R5, RZ, PT ;  /* 0x000000ff0500720c */ /* 0x000fe20003fc6270 */
[----:B------:R-:W-:Y:S01]  /*14c0*/  IMAD.MOV R2, RZ, RZ, -R2 ;  /* 0x000000ffff027224 */ /* 0x000fe200078e0a02 */
[----:B------:R-:W-:Y:S01]  /*14d0*/  ISETP.GE.AND P3, PT, R11, RZ, PT ;  /* 0x000000ff0b00720c */ /* 0x000fe20003f66270 */
[----:B------:R-:W-:Y:S01]  /*14e0*/  @!P0 IMAD.MOV R68, RZ, RZ, -R68 ;  /* 0x000000ffff448224 */ /* 0x000fe200078e0a44 */
[C---:B------:R-:W-:Y:S01]  /*14f0*/  ISETP.GT.U32.AND P0, PT, R0.reuse, R64, PT ;  /* 0x000000400000720c */ /* 0x040fe20003f04070 */
[----:B------:R-:W-:-:S02]  /*1500*/  IMAD R60, R0, R2, R9 ;  /* 0x00000002003c7224 */ /* 0x000fc400078e0209 */
[----:B------:R-:W-:Y:S02]  /*1510*/  IMAD.MOV.U32 R9, RZ, RZ, R8 ;  /* 0x000000ffff097224 */ /* 0x000fe400078e0008 */
[----:B------:R-:W-:Y:S01]  /*1520*/  @!P2 IMAD.MOV R70, RZ, RZ, -R70 ;  /* 0x000000ffff46a224 */ /* 0x000fe200078e0a46 */
[----:B------:R-:W-:Y:S01]  /*1530*/  ISETP.GE.AND P2, PT, R10, RZ, PT ;  /* 0x000000ff0a00720c */ /* 0x000fe20003f46270 */
[----:B------:R-:W-:-:S04]  /*1540*/  IMAD.HI.U32 R2, R4, R9, RZ ;  /* 0x0000000904027227 */ /* 0x000fc800078e00ff */
[----:B------:R-:W-:Y:S02]  /*1550*/  IMAD.MOV R2, RZ, RZ, -R2 ;  /* 0x000000ffff027224 */ /* 0x000fe400078e0a02 */
[----:B------:R-:W-:Y:S01]  /*1560*/  @!P0 IMAD.IADD R64, R64, 0x1, -R0 ;  /* 0x0000000140408824 */ /* 0x000fe200078e0a00 */
[C---:B------:R-:W-:Y:S01]  /*1570*/  ISETP.GT.U32.AND P0, PT, R0.reuse, R60, PT ;  /* 0x0000003c0000720c */ /* 0x040fe20003f04070 */
[C---:B------:R-:W-:Y:S02]  /*1580*/  IMAD R58, R0.reuse, R2, R9 ;  /* 0x00000002003a7224 */ /* 0x040fe400078e0209 */
[----:B------:R-:W-:Y:S01]  /*1590*/  @!P1 IMAD.MOV R72, RZ, RZ, -R72 ;  /* 0x000000ffff489224 */ /* 0x000fe200078e0a48 */
[C---:B------:R-:W-:Y:S01]  /*15a0*/  ISETP.GT.U32.AND P1, PT, R0.reuse, R62, PT ;  /* 0x0000003e0000720c */ /* 0x040fe20003f24070 */
[----:B------:R-:W-:Y:S01]  /*15b0*/  @!P2 IMAD.MOV R64, RZ, RZ, -R64 ;  /* 0x000000ffff40a224 */ /* 0x000fe200078e0a40 */
[----:B------:R-:W-:Y:S01]  /*15c0*/  ISETP.GT.U32.AND P2, PT, R0, R58, PT ;  /* 0x0000003a0000720c */ /* 0x000fe20003f44070 */
[----:B------:R-:W-:-:S02]  /*15d0*/  VIADD R5, R7, 0x48 ;  /* 0x0000004807057836 */ /* 0x000fc40000000000 */
[C---:B------:R-:W-:Y:S02]  /*15e0*/  VIADD R10, R7.reuse, 0x40 ;  /* 0x00000040070a7836 */ /* 0x040fe40000000000 */
[C---:B------:R-:W-:Y:S01]  /*15f0*/  VIADD R14, R7.reuse, 0x3c ;  /* 0x0000003c070e7836 */ /* 0x040fe20000000000 */
[----:B------:R-:W-:Y:S01]  /*1600*/  IABS R11, R5 ;  /* 0x00000005000b7213 */ /* 0x000fe20000000000 */
[----:B------:R-:W-:Y:S01]  /*1610*/  VIADD R8, R7, 0x44 ;  /* 0x0000004407087836 */ /* 0x000fe20000000000 */
[----:B------:R-:W-:Y:S01]  /*1620*/  IABS R13, R10 ;  /* 0x0000000a000d7213 */ /* 0x000fe20000000000 */
[----:B------:R-:W-:Y:S01]  /*1630*/  @!P4 IMAD.MOV R66, RZ, RZ, -R66 ;  /* 0x000000ffff42c224 */ /* 0x000fe200078e0a42 */
[----:B------:R-:W-:Y:S01]  /*1640*/  IABS R15, R14 ;  /* 0x0000000e000f7213 */ /* 0x000fe20000000000 */
[----:B------:R-:W-:Y:S01]  /*1650*/  @!P1 IMAD.IADD R62, R62, 0x1, -R0 ;  /* 0x000000013e3e9824 */ /* 0x000fe200078e0a00 */
[----:B------:R-:W-:Y:S01]  /*1660*/  ISETP.GE.AND P4, PT, R5, RZ, PT ;  /* 0x000000ff0500720c */ /* 0x000fe20003f86270 */
[----:B------:R-:W-:-:S03]  /*1670*/  IMAD.HI.U32 R2, R4, R11, RZ ;  /* 0x0000000b04027227 */ /* 0x000fc600078e00ff */
[----:B------:R-:W-:Y:S01]  /*1680*/  ISETP.GT.U32.AND P1, PT, R0, R62, PT ;  /* 0x0000003e0000720c */ /* 0x000fe20003f24070 */
[----:B------:R-:W-:Y:S02]  /*1690*/  @!P2 IMAD.IADD R58, R58, 0x1, -R0 ;  /* 0x000000013a3aa824 */ /* 0x000fe400078e0a00 */
[----:B------:R-:W-:Y:S02]  /*16a0*/  IMAD.MOV R56, RZ, RZ, -R2 ;  /* 0x000000ffff387224 */ /* 0x000fe400078e0a02 */
[----:B------:R-:W-:Y:S01]  /*16b0*/  IMAD.HI.U32 R2, R4, R13, RZ ;  /* 0x0000000d04027227 */ /* 0x000fe200078e00ff */
[----:B------:R-:W-:-:S03]  /*16c0*/  ISETP.GT.U32.AND P2, PT, R0, R58, PT ;  /* 0x0000003a0000720c */ /* 0x000fc60003f44070 */
[----:B------:R-:W-:Y:S02]  /*16d0*/  IMAD.MOV R52, RZ, RZ, -R2 ;  /* 0x000000ffff347224 */ /* 0x000fe400078e0a02 */
[----:B------:R-:W-:-:S04]  /*16e0*/  IMAD.HI.U32 R2, R4, R15, RZ ;  /* 0x0000000f04027227 */ /* 0x000fc800078e00ff */
[----:B------:R-:W-:Y:S02]  /*16f0*/  IMAD R52, R0, R52, R13 ;  /* 0x0000003400347224 */ /* 0x000fe400078e020d */
[----:B------:R-:W-:Y:S02]  /*1700*/  IMAD.MOV R2, RZ, RZ, -R2 ;  /* 0x000000ffff027224 */ /* 0x000fe400078e0a02 */
[--C-:B------:R-:W-:Y:S01]  /*1710*/  @!P1 IMAD.IADD R62, R62, 0x1, -R0.reuse ;  /* 0x000000013e3e9824 */ /* 0x100fe200078e0a00 */
[----:B------:R-:W-:Y:S01]  /*1720*/  ISETP.GE.AND P1, PT, R8, RZ, PT ;  /* 0x000000ff0800720c */ /* 0x000fe20003f26270 */
[----:B------:R-:W-:Y:S01]  /*1730*/  IMAD R50, R0, R2, R15 ;  /* 0x0000000200327224 */ /* 0x000fe200078e020f */
[----:B------:R-:W-:Y:S01]  /*1740*/  IABS R8, R8 ;  /* 0x0000000800087213 */ /* 0x000fe20000000000 */
[----:B------:R-:W-:Y:S01]  /*1750*/  @!P2 IMAD.IADD R58, R58, 0x1, -R0 ;  /* 0x000000013a3aa824 */ /* 0x000fe200078e0a00 */
[----:B------:R-:W-:Y:S01]  /*1760*/  ISETP.GT.U32.AND P2, PT, R0, R52, PT ;  /* 0x000000340000720c */ /* 0x000fe20003f44070 */
[----:B------:R-:W-:-:S02]  /*1770*/  VIADD R12, R7, 0x34 ;  /* 0x00000034070c7836 */ /* 0x000fc40000000000 */
[----:B------:R-:W-:Y:S01]  /*1780*/  @!P6 IMAD.MOV R58, RZ, RZ, -R58 ;  /* 0x000000ffff3ae224 */ /* 0x000fe200078e0a3a */
[----:B------:R-:W-:Y:S01]  /*1790*/  ISETP.GT.U32.AND P6, PT, R0, R50, PT ;  /* 0x000000320000720c */ /* 0x000fe20003fc4070 */
[----:B------:R-:W-:Y:S02]  /*17a0*/  IMAD.MOV.U32 R9, RZ, RZ, R8 ;  /* 0x000000ffff097224 */ /* 0x000fe400078e0008 */
[----:B------:R-:W-:Y:S01]  /*17b0*/  @!P3 IMAD.MOV R62, RZ, RZ, -R62 ;  /* 0x000000ffff3eb224 */ /* 0x000fe200078e0a3e */
[----:B------:R-:W-:Y:S01]  /*17c0*/  ISETP.GE.AND P3, PT, R10, RZ, PT ;  /* 0x000000ff0a00720c */ /* 0x000fe20003f66270 */
[----:B------:R-:W-:-:S04]  /*17d0*/  IMAD.HI.U32 R5, R4, R9, RZ ;  /* 0x0000000904057227 */ /* 0x000fc800078e00ff */
[--C-:B------:R-:W-:Y:S02]  /*17e0*/  @!P0 IMAD.IADD R60, R60, 0x1, -R0.reuse ;  /* 0x000000013c3c8824 */ /* 0x100fe400078e0a00 */
[C---:B------:R-:W-:Y:S01]  /*17f0*/  IMAD R56, R0.reuse, R56, R11 ;  /* 0x0000003800387224 */ /* 0x040fe200078e020b */
[----:B------:R-:W-:Y:S01]  /*1800*/  IABS R11, R12 ;  /* 0x0000000c000b7213 */ /* 0x000fe20000000000 */
[----:B------:R-:W-:Y:S01]  /*1810*/  VIADD R10, R7, 0x30 ;  /* 0x00000030070a7836 */ /* 0x000fe20000000000 */
[----:B------:R-:W-:Y:S01]  /*1820*/  ISETP.GT.U32.AND P0, PT, R0, R60, PT ;  /* 0x0000003c0000720c */ /* 0x000fe20003f04070 */
[--C-:B------:R-:W-:Y:S02]  /*1830*/  @!P2 IMAD.IADD R52, R52, 0x1, -R0.reuse ;  /* 0x000000013434a824 */ /* 0x100fe400078e0a00 */
[----:B------:R-:W-:Y:S01]  /*1840*/  IMAD.MOV R5, RZ, RZ, -R5 ;  /* 0x000000ffff057224 */ /* 0x000fe200078e0a05 */
[----:B------:R-:W-:Y:S01]  /*1850*/  IABS R13, R10 ;  /* 0x0000000a000d7213 */ /* 0x000fe20000000000 */
[----:B------:R-:W-:Y:S01]  /*1860*/  @!P6 IMAD.IADD R50, R50, 0x1, -R0 ;  /* 0x000000013232e824 */ /* 0x000fe200078e0a00 */
[C---:B------:R-:W-:Y:S01]  /*1870*/  ISETP.GT.U32.AND P2, PT, R0.reuse, R52, PT ;  /* 0x000000340000720c */ /* 0x040fe20003f44070 */
[----:B------:R-:W-:-:S02]  /*1880*/  IMAD R54, R0, R5, R9 ;  /* 0x0000000500367224 */ /* 0x000fc400078e0209 */
[----:B------:R-:W-:Y:S01]  /*1890*/  IMAD.HI.U32 R5, R4, R11, RZ ;  /* 0x0000000b04057227 */ /* 0x000fe200078e00ff */
[----:B------:R-:W-:-:S03]  /*18a0*/  ISETP.GT.U32.AND P6, PT, R0, R50, PT ;  /* 0x000000320000720c */ /* 0x000fc60003fc4070 */
[----:B------:R-:W-:-:S04]  /*18b0*/  IMAD.HI.U32 R8, R4, R13, RZ ;  /* 0x0000000d04087227 */ /* 0x000fc800078e00ff */
[----:B------:R-:W-:Y:S02]  /*18c0*/  IMAD.MOV R5, RZ, RZ, -R5 ;  /* 0x000000ffff057224 */ /* 0x000fe400078e0a05 */
[----:B------:R-:W-:Y:S02]  /*18d0*/  IMAD.MOV R8, RZ, RZ, -R8 ;  /* 0x000000ffff087224 */ /* 0x000fe400078e0a08 */
[----:B------:R-:W-:Y:S01]  /*18e0*/  IMAD R46, R0, R5, R11 ;  /* 0x00000005002e7224 */ /* 0x000fe200078e020b */
[----:B------:R-:W-:Y:S01]  /*18f0*/  IABS R11, R43 ;  /* 0x0000002b000b7213 */ /* 0x000fe20000000000 */
[--C-:B------:R-:W-:Y:S01]  /*1900*/  @!P0 IMAD.IADD R60, R60, 0x1, -R0.reuse ;  /* 0x000000013c3c8824 */ /* 0x100fe200078e0a00 */
[C---:B------:R-:W-:Y:S01]  /*1910*/  ISETP.GT.U32.AND P0, PT, R0.reuse, R56, PT ;  /* 0x000000380000720c */ /* 0x040fe20003f04070 */
[----:B------:R-:W-:Y:S01]  /*1920*/  IMAD R44, R0, R8, R13 ;  /* 0x00000008002c7224 */ /* 0x000fe200078e020d */
[----:B------:R-:W-:Y:S01]  /*1930*/  IABS R13, R45 ;  /* 0x0000002d000d7213 */ /* 0x000fe20000000000 */
[----:B------:R-:W-:Y:S01]  /*1940*/  @!P2 IMAD.IADD R52, R52, 0x1, -R0 ;  /* 0x000000013434a824 */ /* 0x000fe200078e0a00 */
[----:B------:R-:W-:Y:S01]  /*1950*/  ISETP.GT.U32.AND P2, PT, R0, R46, PT ;  /* 0x0000002e0000720c */ /* 0x000fe20003f44070 */
[----:B------:R-:W-:-:S02]  /*1960*/  VIADD R16, R7, 0x38 ;  /* 0x0000003807107836 */ /* 0x000fc40000000000 */
[----:B------:R-:W-:Y:S01]  /*1970*/  @!P5 IMAD.MOV R60, RZ, RZ, -R60 ;  /* 0x000000ffff3cd224 */ /* 0x000fe200078e0a3c */
[----:B------:R-:W-:Y:S01]  /*1980*/  ISETP.GT.U32.AND P5, PT, R0, R54, PT ;  /* 0x000000360000720c */ /* 0x000fe20003fa4070 */
[----:B------:R-:W-:Y:S01]  /*1990*/  @!P6 IMAD.IADD R50, R50, 0x1, -R0 ;  /* 0x000000013232e824 */ /* 0x000fe200078e0a00 */
[----:B------:R-:W-:Y:S01]  /*19a0*/  ISETP.GT.U32.AND P6, PT, R0, R44, PT ;  /* 0x0000002c0000720c */ /* 0x000fe20003fc4070 */
[----:B------:R-:W-:Y:S01]  /*19b0*/  IMAD.HI.U32 R5, R4, R11, RZ ;  /* 0x0000000b04057227 */ /* 0x000fe200078e00ff */
[----:B------:R-:W-:-:S03]  /*19c0*/  IABS R9, R16 ;  /* 0x0000001000097213 */ /* 0x000fc60000000000 */
[----:B------:R-:W-:Y:S02]  /*19d0*/  IMAD.MOV R5, RZ, RZ, -R5 ;  /* 0x000000ffff057224 */ /* 0x000fe400078e0a05 */
[----:B------:R-:W-:-:S04]  /*19e0*/  IMAD.HI.U32 R2, R4, R9, RZ ;  /* 0x0000000904027227 */ /* 0x000fc800078e00ff */
[----:B------:R-:W-:Y:S02]  /*19f0*/  @!P2 IMAD.IADD R46, R46, 0x1, -R0 ;  /* 0x000000012e2ea824 */ /* 0x000fe400078e0a00 */
[----:B------:R-:W-:Y:S02]  /*1a00*/  IMAD.MOV R2, RZ, RZ, -R2 ;  /* 0x000000ffff027224 */ /* 0x000fe400078e0a02 */
[--C-:B------:R-:W-:Y:S02]  /*1a10*/  @!P5 IMAD.IADD R54, R54, 0x1, -R0.reuse ;  /* 0x000000013636d824 */ /* 0x100fe400078e0a00 */
[--C-:B------:R-:W-:Y:S01]  /*1a20*/  @!P6 IMAD.IADD R44, R44, 0x1, -R0.reuse ;  /* 0x000000012c2ce824 */ /* 0x100fe200078e0a00 */
[C---:B------:R-:W-:Y:S01]  /*1a30*/  ISETP.GT.U32.AND P6, PT, R0.reuse, R46, PT ;  /* 0x0000002e0000720c */ /* 0x040fe20003fc4070 */
[C---:B------:R-:W-:Y:S01]  /*1a40*/  IMAD R48, R0.reuse, R2, R9 ;  /* 0x0000000200307224 */ /* 0x040fe200078e0209 */
[----:B------:R-:W-:Y:S01]  /*1a50*/  IABS R9, R41 ;  /* 0x0000002900097213 */ /* 0x000fe20000000000 */
[C---:B------:R-:W-:Y:S01]  /*1a60*/  IMAD R40, R0.reuse, R5, R11 ;  /* 0x0000000500287224 */ /* 0x040fe200078e020b */
[----:B------:R-:W-:Y:S01]  /*1a70*/  ISETP.GT.U32.AND P5, PT, R0, R54, PT ;  /* 0x000000360000720c */ /* 0x000fe20003fa4070 */
[----:B------:R-:W-:Y:S01]  /*1a80*/  @!P0 IMAD.IADD R56, R56, 0x1, -R0 ;  /* 0x0000000138388824 */ /* 0x000fe200078e0a00 */
[----:B------:R-:W-:Y:S01]  /*1a90*/  IABS R5, R51 ;  /* 0x0000003300057213 */ /* 0x000fe20000000000 */
[----:B------:R-:W-:Y:S01]  /*1aa0*/  IMAD.HI.U32 R2, R4, R9, RZ ;  /* 0x0000000904027227 */ /* 0x000fe200078e00ff */
[----:B------:R-:W-:-:S02]  /*1ab0*/  IABS R11, R47 ;  /* 0x0000002f000b7213 */ /* 0x000fc40000000000 */
[----:B------:R-:W-:Y:S01]  /*1ac0*/  ISETP.GT.U32.AND P0, PT, R0, R56, PT ;  /* 0x000000380000720c */ /* 0x000fe20003f04070 */
[----:B------:R-:W-:Y:S02]  /*1ad0*/  IMAD.MOV R2, RZ, RZ, -R2 ;  /* 0x000000ffff027224 */ /* 0x000fe400078e0a02 */
[----:B------:R-:W-:Y:S01]  /*1ae0*/  @!P6 IMAD.IADD R46, R46, 0x1, -R0 ;  /* 0x000000012e2ee824 */ /* 0x000fe200078e0a00 */
[C---:B------:R-:W-:Y:S01]  /*1af0*/  ISETP.GT.U32.AND P6, PT, R0.reuse, R40, PT ;  /* 0x000000280000720c */ /* 0x040fe20003fc4070 */
[----:B------:R-:W-:Y:S01]  /*1b00*/  IMAD R42, R0, R2, R9 ;  /* 0x00000002002a7224 */ /* 0x000fe200078e0209 */
[----:B------:R-:W-:Y:S01]  /*1b10*/  IABS R9, R49 ;  /* 0x0000003100097213 */ /* 0x000fe20000000000 */
[----:B------:R-:W-:-:S04]  /*1b20*/  IMAD.HI.U32 R2, R4, R5, RZ ;  /* 0x0000000504027227 */ /* 0x000fc800078e00ff */
[----:B------:R-:W-:Y:S01]  /*1b30*/  @!P5 IMAD.IADD R54, R54, 0x1, -R0 ;  /* 0x000000013636d824 */ /* 0x000fe200078e0a00 */
[----:B------:R-:W-:Y:S01]  /*1b40*/  ISETP.GT.U32.AND P5, PT, R0, R48, PT ;  /* 0x000000300000720c */ /* 0x000fe20003fa4070 */
[----:B------:R-:W-:Y:S02]  /*1b50*/  IMAD.MOV R36, RZ, RZ, -R2 ;  /* 0x000000ffff247224 */ /* 0x000fe400078e0a02 */
[----:B------:R-:W-:-:S04]  /*1b60*/  IMAD.HI.U32 R2, R4, R9, RZ ;  /* 0x0000000904027227 */ /* 0x000fc800078e00ff */
[----:B------:R-:W-:Y:S02]  /*1b70*/  IMAD R36, R0, R36, R5 ;  /* 0x0000002400247224 */ /* 0x000fe400078e0205 */
[--C-:B------:R-:W-:Y:S02]  /*1b80*/  @!P6 IMAD.IADD R40, R40, 0x1, -R0.reuse ;  /* 0x000000012828e824 */ /* 0x100fe400078e0a00 */
[--C-:B------:R-:W-:Y:S01]  /*1b90*/  @!P0 IMAD.IADD R56, R56, 0x1, -R0.reuse ;  /* 0x0000000138388824 */ /* 0x100fe200078e0a00 */
[----:B------:R-:W-:Y:S01]  /*1ba0*/  ISETP.GT.U32.AND P6, PT, R0, R36, PT ;  /* 0x000000240000720c */ /* 0x000fe20003fc4070 */
[----:B------:R-:W-:Y:S01]  /*1bb0*/  @!P5 IMAD.IADD R48, R48, 0x1, -R0 ;  /* 0x000000013030d824 */ /* 0x000fe200078e0a00 */
[----:B------:R-:W-:Y:S01]  /*1bc0*/  ISETP.GE.AND P0, PT, R14, RZ, PT ;  /* 0x000000ff0e00720c */ /* 0x000fe20003f06270 */
[----:B------:R-:W-:Y:S01]  /*1bd0*/  IMAD.MOV R2, RZ, RZ, -R2 ;  /* 0x000000ffff027224 */ /* 0x000fe200078e0a02 */
[----:B------:R-:W-:Y:S01]  /*1be0*/  ISETP.GE.AND P5, PT, R16, RZ, PT ;  /* 0x000000ff1000720c */ /* 0x000fe20003fa6270 */
[----:B------:R-:W-:Y:S01]  /*1bf0*/  @!P4 IMAD.MOV R56, RZ, RZ, -R56 ;  /* 0x000000ffff38c224 */ /* 0x000fe200078e0a38 */
[C---:B------:R-:W-:Y:S01]  /*1c00*/  ISETP.GT.U32.AND P2, PT, R0.reuse, R48, PT ;  /* 0x000000300000720c */ /* 0x040fe20003f44070 */
[C---:B------:R-:W-:Y:S01]  /*1c10*/  IMAD R34, R0.reuse, R2, R9 ;  /* 0x0000000200227224 */ /* 0x040fe200078e0209 */
[----:B------:R-:W-:Y:S01]  /*1c20*/  ISETP.GT.U32.AND P4, PT, R0, R44, PT ;  /* 0x0000002c0000720c */ /* 0x000fe20003f84070 */
[----:B------:R-:W-:Y:S01]  /*1c30*/  IMAD.HI.U32 R8, R4, R13, RZ ;  /* 0x0000000d04087227 */ /* 0x000fe200078e00ff */
[----:B------:R-:W-:-:S03]  /*1c40*/  IABS R9, R39 ;  /* 0x0000002700097213 */ /* 0x000fc60000000000 */
[----:B------:R-:W-:Y:S01]  /*1c50*/  @!P6 IMAD.IADD R36, R36, 0x1, -R0 ;  /* 0x000000012424e824 */ /* 0x000fe200078e0a00 */
[----:B------:R-:W-:Y:S01]  /*1c60*/  ISETP.GT.U32.AND P6, PT, R0, R34, PT ;  /* 0x000000220000720c */ /* 0x000fe20003fc4070 */
[----:B------:R-:W-:Y:S02]  /*1c70*/  IMAD.MOV R8, RZ, RZ, -R8 ;  /* 0x000000ffff087224 */ /* 0x000fe400078e0a08 */
[----:B------:R-:W-:-:S04]  /*1c80*/  IMAD.HI.U32 R5, R4, R11, RZ ;  /* 0x0000000b04057227 */ /* 0x000fc800078e00ff */
[C---:B------:R-:W-:Y:S02]  /*1c90*/  VIADD R15, R7.reuse, 0x14 ;  /* 0x00000014070f7836 */ /* 0x040fe40000000000 */
[----:B------:R-:W-:Y:S02]  /*1ca0*/  IMAD R38, R0, R8, R13 ;  /* 0x0000000800267224 */ /* 0x000fe400078e020d */
[----:B------:R-:W-:Y:S01]  /*1cb0*/  IMAD.MOV R5, RZ, RZ, -R5 ;  /* 0x000000ffff057224 */ /* 0x000fe200078e0a05 */
[----:B------:R-:W-:Y:S01]  /*1cc0*/  IABS R13, R15 ;  /* 0x0000000f000d7213 */ /* 0x000fe20000000000 */
[--C-:B------:R-:W-:Y:S01]  /*1cd0*/  @!P2 IMAD.IADD R48, R48, 0x1, -R0.reuse ;  /* 0x000000013030a824 */ /* 0x100fe200078e0a00 */
[----:B------:R-:W-:Y:S01]  /*1ce0*/  ISETP.GT.U32.AND P2, PT, R0, R42, PT ;  /* 0x0000002a0000720c */ /* 0x000fe20003f44070 */
[----:B------:R-:W-:Y:S01]  /*1cf0*/  @!P4 IMAD.IADD R44, R44, 0x1, -R0 ;  /* 0x000000012c2cc824 */ /* 0x000fe200078e0a00 */
[C---:B------:R-:W-:Y:S01]  /*1d00*/  ISETP.GT.U32.AND P4, PT, R0.reuse, R38, PT ;  /* 0x000000260000720c */ /* 0x040fe20003f84070 */
[----:B------:R-:W-:Y:S01]  /*1d10*/  IMAD R14, R0, R5, R11 ;  /* 0x00000005000e7224 */ /* 0x000fe200078e020b */
[----:B------:R-:W-:Y:S01]  /*1d20*/  IABS R11, R37 ;  /* 0x00000025000b7213 */ /* 0x000fe20000000000 */
[----:B------:R-:W-:Y:S01]  /*1d30*/  VIADD R17, R7, 0x10 ;  /* 0x0000001007117836 */ /* 0x000fe20000000000 */
[----:B------:R-:W-:Y:S01]  /*1d40*/  IABS R5, R7 ;  /* 0x0000000700057213 */ /* 0x000fe20000000000 */
[----:B------:R-:W-:-:S03]  /*1d50*/  IMAD.HI.U32 R8, R4, R13, RZ ;  /* 0x0000000d04087227 */ /* 0x000fc600078e00ff */
[----:B------:R-:W-:Y:S01]  /*1d60*/  IABS R53, R17 ;  /* 0x0000001100357213 */ /* 0x000fe20000000000 */
[----:B------:R-:W-:Y:S01]  /*1d70*/  @!P6 IMAD.IADD R34, R34, 0x1, -R0 ;  /* 0x000000012222e824 */ /* 0x000fe200078e0a00 */
[----:B------:R-:W-:Y:S01]  /*1d80*/  ISETP.GT.U32.AND P6, PT, R0, R14, PT ;  /* 0x0000000e0000720c */ /* 0x000fe20003fc4070 */
[----:B------:R-:W-:Y:S02]  /*1d90*/  IMAD.MOV R8, RZ, RZ, -R8 ;  /* 0x000000ffff087224 */ /* 0x000fe400078e0a08 */
[----:B------:R-:W-:-:S04]  /*1da0*/  IMAD.HI.U32 R2, R4, R53, RZ ;  /* 0x0000003504027227 */ /* 0x000fc800078e00ff */
[--C-:B------:R-:W-:Y:S01]  /*1db0*/  @!P2 IMAD.IADD R42, R42, 0x1, -R0.reuse ;  /* 0x000000012a2aa824 */ /* 0x100fe200078e0a00 */
[----:B------:R-:W-:Y:S01]  /*1dc0*/  ISETP.GE.AND P2, PT, R12, RZ, PT ;  /* 0x000000ff0c00720c */ /* 0x000fe20003f46270 */
[----:B------:R-:W-:Y:S01]  /*1dd0*/  IMAD R16, R0, R8, R13 ;  /* 0x0000000800107224 */ /* 0x000fe200078e020d */
[----:B------:R-:W-:Y:S01]  /*1de0*/  IABS R13, R35 ;  /* 0x00000023000d7213 */ /* 0x000fe20000000000 */
[----:B------:R-:W-:Y:S01]  /*1df0*/  @!P4 IMAD.IADD R38, R38, 0x1, -R0 ;  /* 0x000000012626c824 */ /* 0x000fe200078e0a00 */
[----:B------:R-:W-:Y:S01]  /*1e00*/  ISETP.GE.AND P4, PT, R10, RZ, PT ;  /* 0x000000ff0a00720c */ /* 0x000fe20003f86270 */
[----:B------:R-:W-:-:S04]  /*1e10*/  IMAD.HI.U32 R12, R4, R9, RZ ;  /* 0x00000009040c7227 */ /* 0x000fc800078e00ff */
[----:B------:R-:W-:Y:S01]  /*1e20*/  @!P5 IMAD.MOV R48, RZ, RZ, -R48 ;  /* 0x000000ffff30d224 */ /* 0x000fe200078e0a30 */
[C---:B------:R-:W-:Y:S01]  /*1e30*/  ISETP.GT.U32.AND P5, PT, R0.reuse, R36, PT ;  /* 0x000000240000720c */ /* 0x040fe20003fa4070 */
[----:B------:R-:W-:Y:S02]  /*1e40*/  IMAD.MOV R2, RZ, RZ, -R2 ;  /* 0x000000ffff027224 */ /* 0x000fe400078e0a02 */
[----:B------:R-:W-:Y:S01]  /*1e50*/  @!P0 IMAD.MOV R50, RZ, RZ, -R50 ;  /* 0x000000ffff328224 */ /* 0x000fe200078e0a32 */
[----:B------:R-:W-:Y:S01]  /*1e60*/  ISETP.GT.U32.AND P0, PT, R0, R38, PT ;  /* 0x000000260000720c */ /* 0x000fe20003f04070 */
[----:B------:R-:W-:-:S04]  /*1e70*/  IMAD.HI.U32 R8, R4, R13, RZ ;  /* 0x0000000d04087227 */ /* 0x000fc800078e00ff */
[----:B------:R-:W-:Y:S02]  /*1e80*/  IMAD.MOV R57, RZ, RZ, -R12 ;  /* 0x000000ffff397224 */ /* 0x000fe400078e0a0c */
[----:B------:R-:W-:Y:S01]  /*1e90*/  @!P6 IMAD.IADD R14, R14, 0x1, -R0 ;  /* 0x000000010e0ee824 */ /* 0x000fe200078e0a00 */
[C---:B------:R-:W-:Y:S01]  /*1ea0*/  ISETP.GT.U32.AND P6, PT, R0.reuse, R34, PT ;  /* 0x000000220000720c */ /* 0x040fe20003fc4070 */
[----:B------:R-:W-:Y:S01]  /*1eb0*/  @!P1 IMAD.MOV R54, RZ, RZ, -R54 ;  /* 0x000000ffff369224 */ /* 0x000fe200078e0a36 */
[C---:B------:R-:W-:Y:S01]  /*1ec0*/  ISETP.GT.U32.AND P1, PT, R0.reuse, R42, PT ;  /* 0x0000002a0000720c */ /* 0x040fe20003f24070 */
[----:B------:R-:W-:Y:S01]  /*1ed0*/  @!P3 IMAD.MOV R52, RZ, RZ, -R52 ;  /* 0x000000ffff34b224 */ /* 0x000fe200078e0a34 */
[----:B------:R-:W-:Y:S01]  /*1ee0*/  ISETP.GT.U32.AND P3, PT, R0, R40, PT ;  /* 0x000000280000720c */ /* 0x000fe20003f64070 */
[----:B------:R-:W-:-:S04]  /*1ef0*/  IMAD.HI.U32 R10, R4, R11, RZ ;  /* 0x0000000b040a7227 */ /* 0x000fc800078e00ff */
[----:B------:R-:W-:Y:S02]  /*1f00*/  IMAD R12, R0, R2, R53 ;  /* 0x00000002000c7224 */ /* 0x000fe400078e0235 */
[----:B------:R-:W-:-:S04]  /*1f10*/  IMAD.HI.U32 R2, R4, R5, RZ ;  /* 0x0000000504027227 */ /* 0x000fc800078e00ff */
[----:B------:R-:W-:Y:S02]  /*1f20*/  IMAD.MOV R8, RZ, RZ, -R8 ;  /* 0x000000ffff087224 */ /* 0x000fe400078e0a08 */
[----:B------:R-:W-:Y:S02]  /*1f30*/  IMAD.MOV R55, RZ, RZ, -R10 ;  /* 0x000000ffff377224 */ /* 0x000fe400078e0a0a */
[C---:B------:R-:W-:Y:S02]  /*1f40*/  IMAD R4, R0.reuse, R57, R9 ;  /* 0x0000003900047224 */ /* 0x040fe400078e0209 */
[----:B------:R-:W-:Y:S02]  /*1f50*/  IMAD.MOV R2, RZ, RZ, -R2 ;  /* 0x000000ffff027224 */ /* 0x000fe400078e0a02 */
[C---:B------:R-:W-:Y:S02]  /*1f60*/  IMAD R10, R0.reuse, R8, R13 ;  /* 0x00000008000a7224 */ /* 0x040fe400078e020d */
[----:B------:R-:W-:-:S02]  /*1f70*/  IMAD R8, R0, R55, R11 ;  /* 0x0000003700087224 */ /* 0x000fc400078e020b */
[----:B------:R-:W-:Y:S02]  /*1f80*/  IMAD R2, R0, R2, R5 ;  /* 0x0000000200027224 */ /* 0x000fe400078e0205 */
[--C-:B------:R-:W-:Y:S01]  /*1f90*/  @!P5 IMAD.IADD R36, R36, 0x1, -R0.reuse ;  /* 0x000000012424d824 */ /* 0x100fe200078e0a00 */
[----:B------:R-:W-:Y:S01]  /*1fa0*/  ISETP.GT.U32.AND P5, PT, R0, R4, PT ;  /* 0x000000040000720c */ /* 0x000fe20003fa4070 */
[----:B------:R-:W-:Y:S01]  /*1fb0*/  @!P0 IMAD.IADD R38, R38, 0x1, -R0 ;  /* 0x0000000126268824 */ /* 0x000fe200078e0a00 */
[C---:B------:R-:W-:Y:S01]  /*1fc0*/  ISETP.GT.U32.AND P0, PT, R0.reuse, R8, PT ;  /* 0x000000080000720c */ /* 0x040fe20003f04070 */
[----:B------:R-:W-:Y:S01]  /*1fd0*/  @!P2 IMAD.MOV R46, RZ, RZ, -R46 ;  /* 0x000000ffff2ea224 */ /* 0x000fe200078e0a2e */
[C---:B------:R-:W-:Y:S01]  /*1fe0*/  ISETP.GT.U32.AND P2, PT, R0.reuse, R14, PT ;  /* 0x0000000e0000720c */ /* 0x040fe20003f44070 */
[----:B------:R-:W-:Y:S01]  /*1ff0*/  @!P4 IMAD.MOV R44, RZ, RZ, -R44 ;  /* 0x000000ffff2cc224 */ /* 0x000fe200078e0a2c */
[----:B------:R-:W-:Y:S01]  /*2000*/  ISETP.GT.U32.AND P4, PT, R0, R16, PT ;  /* 0x000000100000720c */ /* 0x000fe20003f84070 */
[--C-:B------:R-:W-:Y:S01]  /*2010*/  @!P1 IMAD.IADD R42, R42, 0x1, -R0.reuse ;  /* 0x000000012a2a9824 */ /* 0x100fe200078e0a00 */
[----:B------:R-:W-:Y:S01]  /*2020*/  ISETP.GT.U32.AND P1, PT, R0, R12, PT ;  /* 0x0000000c0000720c */ /* 0x000fe20003f24070 */
[--C-:B------:R-:W-:Y:S01]  /*2030*/  @!P3 IMAD.IADD R40, R40, 0x1, -R0.reuse ;  /* 0x000000012828b824 */ /* 0x100fe200078e0a00 */
[----:B------:R-:W-:Y:S01]  /*2040*/  ISETP.GT.U32.AND P3, PT, R0, R10, PT ;  /* 0x0000000a0000720c */ /* 0x000fe20003f64070 */
[--C-:B------:R-:W-:Y:S01]  /*2050*/  @!P6 IMAD.IADD R34, R34, 0x1, -R0.reuse ;  /* 0x000000012222e824 */ /* 0x100fe200078e0a00 */
[----:B------:R-:W-:Y:S01]  /*2060*/  ISETP.GT.U32.AND P6, PT, R0, R2, PT ;  /* 0x000000020000720c */ /* 0x000fe20003fc4070 */
[--C-:B------:R-:W-:Y:S01]  /*2070*/  @!P5 IMAD.IADD R4, R4, 0x1, -R0.reuse ;  /* 0x000000010404d824 */ /* 0x100fe200078e0a00 */
[----:B------:R-:W-:Y:S01]  /*2080*/  ISETP.GE.AND P5, PT, R47, RZ, PT ;  /* 0x000000ff2f00720c */ /* 0x000fe20003fa6270 */
        /* <DEDUP_REMOVED lines=10> */
[----:B------:R-:W-:Y:S01]  /*2130*/  @!P6 IMAD.IADD R2, R2, 0x1, -R0 ;  /* 0x000000010202e824 */ /* 0x000fe200078e0a00 */
[C---:B------:R-:W-:Y:S01]  /*2140*/  ISETP.GT.U32.AND P6, PT, R0.reuse, R4, PT ;  /* 0x000000040000720c */ /* 0x040fe20003fc4070 */
[----:B------:R-:W-:Y:S01]  /*2150*/  @!P5 IMAD.MOV R14, RZ, RZ, -R14 ;  /* 0x000000ffff0ed224 */ /* 0x000fe200078e0a0e */
[----:B------:R-:W-:Y:S01]  /*2160*/  ISETP.GE.AND P5, PT, R7, RZ, PT ;  /* 0x000000ff0700720c */ /* 0x000fe20003fa6270 */
[----:B------:R-:W-:Y:S01]  /*2170*/  @!P0 IMAD.MOV R34, RZ, RZ, -R34 ;  /* 0x000000ffff228224 */ /* 0x000fe200078e0a22 */
[C---:B------:R-:W-:Y:S01]  /*2180*/  ISETP.GT.U32.AND P0, PT, R0.reuse, R2, PT ;  /* 0x000000020000720c */ /* 0x040fe20003f04070 */
[----:B------:R-:W-:Y:S01]  /*2190*/  @!P2 IMAD.MOV R42, RZ, RZ, -R42 ;  /* 0x000000ffff2aa224 */ /* 0x000fe200078e0a2a */
[C---:B------:R-:W-:Y:S01]  /*21a0*/  ISETP.GT.U32.AND P2, PT, R0.reuse, R16, PT ;  /* 0x000000100000720c */ /* 0x040fe20003f44070 */
[----:B------:R-:W-:Y:S01]  /*21b0*/  @!P4 IMAD.MOV R40, RZ, RZ, -R40 ;  /* 0x000000ffff28c224 */ /* 0x000fe200078e0a28 */
[C---:B------:R-:W-:Y:S01]  /*21c0*/  ISETP.GT.U32.AND P4, PT, R0.reuse, R12, PT ;  /* 0x0000000c0000720c */ /* 0x040fe20003f84070 */
[----:B------:R-:W-:Y:S01]  /*21d0*/  @!P1 IMAD.MOV R38, RZ, RZ, -R38 ;  /* 0x000000ffff269224 */ /* 0x000fe200078e0a26 */
[C---:B------:R-:W-:Y:S01]  /*21e0*/  ISETP.GT.U32.AND P1, PT, R0.reuse, R10, PT ;  /* 0x0000000a0000720c */ /* 0x040fe20003f24070 */
[----:B------:R-:W-:Y:S01]  /*21f0*/  @!P3 IMAD.MOV R36, RZ, RZ, -R36 ;  /* 0x000000ffff24b224 */ /* 0x000fe200078e0a24 */
[----:B------:R-:W-:Y:S01]  /*2200*/  ISETP.GT.U32.AND P3, PT, R0, R8, PT ;  /* 0x000000080000720c */ /* 0x000fe20003f64070 */
[----:B------:R-:W-:Y:S01]  /*2210*/  @!P6 IMAD.IADD R4, R4, 0x1, -R0 ;  /* 0x000000010404e824 */ /* 0x000fe200078e0a00 */
[----:B------:R-:W-:-:S03]  /*2220*/  ISETP.GE.AND P6, PT, R39, RZ, PT ;  /* 0x000000ff2700720c */ /* 0x000fc60003fc6270 */
[--C-:B------:R-:W-:Y:S01]  /*2230*/  @!P0 IMAD.IADD R2, R2, 0x1, -R0.reuse ;  /* 0x0000000102028824 */ /* 0x100fe200078e0a00 */
[----:B------:R-:W-:Y:S01]  /*2240*/  ISETP.NE.AND P0, PT, R3, RZ, PT ;  /* 0x000000ff0300720c */ /* 0x000fe20003f05270 */
[--C-:B------:R-:W-:Y:S01]  /*2250*/  @!P2 IMAD.IADD R16, R16, 0x1, -R0.reuse ;  /* 0x000000011010a824 */ /* 0x100fe200078e0a00 */
[----:B------:R-:W-:Y:S01]  /*2260*/  LOP3.LUT R3, RZ, R3, RZ, 0x33, !PT ;  /* 0x00000003ff037212 */ /* 0x000fe200078e33ff */
[--C-:B------:R-:W-:Y:S01]  /*2270*/  @!P4 IMAD.IADD R12, R12, 0x1, -R0.reuse ;  /* 0x000000010c0cc824 */ /* 0x100fe200078e0a00 */
[----:B------:R-:W-:Y:S01]  /*2280*/  ISETP.GE.AND P2, PT, R15, RZ, PT ;  /* 0x000000ff0f00720c */ /* 0x000fe20003f46270 */
[--C-:B------:R-:W-:Y:S01]  /*2290*/  @!P1 IMAD.IADD R10, R10, 0x1, -R0.reuse ;  /* 0x000000010a0a9824 */ /* 0x100fe200078e0a00 */
[----:B------:R-:W-:Y:S01]  /*22a0*/  ISETP.GE.AND P4, PT, R17, RZ, PT ;  /* 0x000000ff1100720c */ /* 0x000fe20003f86270 */
[----:B------:R-:W-:Y:S01]  /*22b0*/  @!P3 IMAD.IADD R8, R8, 0x1, -R0 ;  /* 0x000000010808b824 */ /* 0x000fe200078e0a00 */
[----:B------:R-:W-:Y:S01]  /*22c0*/  ISETP.GE.AND P1, PT, R35, RZ, PT ;  /* 0x000000ff2300720c */ /* 0x000fe20003f26270 */
[----:B------:R-:W-:Y:S01]  /*22d0*/  @!P6 IMAD.MOV R4, RZ, RZ, -R4 ;  /* 0x000000ffff04e224 */ /* 0x000fe200078e0a04 */
[----:B------:R-:W1:Y:S01]  /*22e0*/  LDC R0, c[0x0][0x3b0] ;  /* 0x0000ec00ff007b82 */ /* 0x000e620000000800 */
[----:B------:R-:W-:Y:S01]  /*22f0*/  ISETP.GE.AND P3, PT, R37, RZ, PT ;  /* 0x000000ff2500720c */ /* 0x000fe20003f66270 */
[----:B------:R-:W-:Y:S01]  /*2300*/  @!P5 IMAD.MOV R2, RZ, RZ, -R2 ;  /* 0x000000ffff02d224 */ /* 0x000fe200078e0a02 */
[----:B------:R-:W-:-:S02]  /*2310*/  SEL R85, R3, R82, !P0 ;  /* 0x0000005203557207 */ /* 0x000fc40004000000 */
[C---:B------:R-:W-:Y:S02]  /*2320*/  SEL R55, R3.reuse, R4, !P0 ;  /* 0x0000000403377207 */ /* 0x040fe40004000000 */
[----:B------:R-:W-:Y:S01]  /*2330*/  @!P2 IMAD.MOV R16, RZ, RZ, -R16 ;  /* 0x000000ffff10a224 */ /* 0x000fe200078e0a10 */
[----:B------:R-:W3:Y:S01]  /*2340*/  LDC.64 R4, c[0x0][0x388] ;  /* 0x0000e200ff047b82 */ /* 0x000ee20000000a00 */
[----:B------:R-:W-:Y:S01]  /*2350*/  @!P4 IMAD.MOV R12, RZ, RZ, -R12 ;  /* 0x000000ffff0cc224 */ /* 0x000fe200078e0a0c */
[C---:B------:R-:W-:Y:S01]  /*2360*/  SEL R51, R3.reuse, R80, !P0 ;  /* 0x0000005003337207 */ /* 0x040fe20004000000 */
[----:B------:R-:W-:Y:S01]  /*2370*/  @!P1 IMAD.MOV R10, RZ, RZ, -R10 ;  /* 0x000000ffff0a9224 */ /* 0x000fe200078e0a0a */
[C---:B------:R-:W-:Y:S02]  /*2380*/  SEL R83, R3.reuse, R78, !P0 ;  /* 0x0000004e03537207 */ /* 0x040fe40004000000 */
[----:B------:R-:W-:Y:S01]  /*2390*/  @!P3 IMAD.MOV R8, RZ, RZ, -R8 ;  /* 0x000000ffff08b224 */ /* 0x000fe200078e0a08 */
[----:B------:R-:W-:-:S02]  /*23a0*/  SEL R49, R3, R76, !P0 ;  /* 0x0000004c03317207 */ /* 0x000fc40004000000 */
[C---:B------:R-:W-:Y:S02]  /*23b0*/  SEL R81, R3.reuse, R74, !P0 ;  /* 0x0000004a03517207 */ /* 0x040fe40004000000 */
[C---:B------:R-:W-:Y:S02]  /*23c0*/  SEL R47, R3.reuse, R72, !P0 ;  /* 0x00000048032f7207 */ /* 0x040fe40004000000 */
[C---:B------:R-:W-:Y:S02]  /*23d0*/  SEL R79, R3.reuse, R70, !P0 ;  /* 0x00000046034f7207 */ /* 0x040fe40004000000 */
[----:B------:R-:W-:Y:S01]  /*23e0*/  SEL R45, R3, R68, !P0 ;  /* 0x00000044032d7207 */ /* 0x000fe20004000000 */
[----:B-1----:R-:W-:Y:S01]  /*23f0*/  IMAD R51, R51, R0, RZ ;  /* 0x0000000033337224 */ /* 0x002fe200078e02ff */
[----:B------:R-:W-:Y:S01]  /*2400*/  SEL R77, R3, R66, !P0 ;  /* 0x00000042034d7207 */ /* 0x000fe20004000000 */
[----:B------:R-:W-:Y:S01]  /*2410*/  IMAD R49, R49, R0, RZ ;  /* 0x0000000031317224 */ /* 0x000fe200078e02ff */
[----:B------:R-:W-:Y:S01]  /*2420*/  SEL R43, R3, R64, !P0 ;  /* 0x00000040032b7207 */ /* 0x000fe20004000000 */
[----:B------:R-:W-:Y:S01]  /*2430*/  IMAD R47, R47, R0, RZ ;  /* 0x000000002f2f7224 */ /* 0x000fe200078e02ff */
[----:B------:R-:W-:Y:S01]  /*2440*/  SEL R75, R3, R62, !P0 ;  /* 0x0000003e034b7207 */ /* 0x000fe20004000000 */
[----:B------:R-:W-:Y:S01]  /*2450*/  IMAD R45, R45, R0, RZ ;  /* 0x000000002d2d7224 */ /* 0x000fe200078e02ff */
[----:B------:R-:W-:Y:S01]  /*2460*/  SEL R41, R3, R60, !P0 ;  /* 0x0000003c03297207 */ /* 0x000fe20004000000 */
[----:B------:R-:W-:Y:S01]  /*2470*/  IMAD R43, R43, R0, RZ ;  /* 0x000000002b2b7224 */ /* 0x000fe200078e02ff */
[----:B------:R-:W-:-:S02]  /*2480*/  SEL R73, R3, R58, !P0 ;  /* 0x0000003a03497207 */ /* 0x000fc40004000000 */
[----:B------:R-:W-:Y:S01]  /*2490*/  SEL R39, R3, R56, !P0 ;  /* 0x0000003803277207 */ /* 0x000fe20004000000 */
[----:B------:R-:W-:Y:S01]  /*24a0*/  IMAD R41, R41, R0, RZ ;  /* 0x0000000029297224 */ /* 0x000fe200078e02ff */
[C---:B------:R-:W-:Y:S02]  /*24b0*/  SEL R71, R3.reuse, R54, !P0 ;  /* 0x0000003603477207 */ /* 0x040fe40004000000 */
        /* <DEDUP_REMOVED lines=31> */
[----:B0-----:R-:W-:Y:S01]  /*26b0*/  IMAD R3, R6, UR5, RZ ;  /* 0x0000000506037c24 */ /* 0x001fe2000f8e02ff */
[----:B---3--:R-:W-:Y:S01]  /*26c0*/  LEA R54, P6, R52, R4, 0x1 ;  /* 0x0000000434367211 */ /* 0x008fe200078c08ff */
[-C--:B------:R-:W-:Y:S01]  /*26d0*/  IMAD R15, R15, R0.reuse, RZ ;  /* 0x000000000f0f7224 */ /* 0x080fe200078e02ff */
[----:B------:R-:W-:Y:S01]  /*26e0*/  LOP3.LUT R82, R125, 0x2, RZ, 0xfc, !PT ;  /* 0x000000027d527812 */ /* 0x000fe200078efcff */
[-C--:B------:R-:W-:Y:S01]  /*26f0*/  IMAD R14, R63, R0.reuse, RZ ;  /* 0x000000003f0e7224 */ /* 0x080fe200078e02ff */
[----:B------:R-:W-:Y:S01]  /*2700*/  LOP3.LUT R80, R125, 0x5e, RZ, 0xfc, !PT ;  /* 0x0000005e7d507812 */ /* 0x000fe200078efcff */
[-C--:B------:R-:W-:Y:S01]  /*2710*/  IMAD R13, R13, R0.reuse, RZ ;  /* 0x000000000d0d7224 */ /* 0x080fe200078e02ff */
[----:B------:R0:W-:Y:S01]  /*2720*/  STL [R1+0x14c], R54 ;  /* 0x00014c3601007387 */ /* 0x0001e20000100800 */
[-C--:B------:R-:W-:Y:S01]  /*2730*/  IMAD R12, R61, R0.reuse, RZ ;  /* 0x000000003d0c7224 */ /* 0x080fe200078e02ff */
[----:B------:R-:W-:Y:S01]  /*2740*/  LOP3.LUT R76, R125, 0x5a, RZ, 0xfc, !PT ;  /* 0x0000005a7d4c7812 */ /* 0x000fe200078efcff */
[-C--:B------:R-:W-:Y:S01]  /*2750*/  IMAD R11, R11, R0.reuse, RZ ;  /* 0x000000000b0b7224 */ /* 0x080fe200078e02ff */
[----:B------:R-:W-:Y:S01]  /*2760*/  LOP3.LUT R78, R125, 0x58, RZ, 0xfc, !PT ;  /* 0x000000587d4e7812 */ /* 0x000fe200078efcff */
[-C--:B------:R-:W-:Y:S01]  /*2770*/  IMAD R10, R59, R0.reuse, RZ ;  /* 0x000000003b0a7224 */ /* 0x080fe200078e02ff */
[----:B------:R-:W-:Y:S01]  /*2780*/  USHF.R.S32.HI UR5, URZ, 0x1f, UR4 ;  /* 0x0000001fff057899 */ /* 0x000fe20008011404 */
[-C--:B------:R-:W-:Y:S01]  /*2790*/  IMAD R9, R9, R0.reuse, RZ ;  /* 0x0000000009097224 */ /* 0x080fe200078e02ff */
[----:B--2---:R-:W-:Y:S01]  /*27a0*/  LEA R2, P0, R3, UR10, 0x1 ;  /* 0x0000000a03027c11 */ /* 0x004fe2000f8008ff */
[----:B------:R-:W-:Y:S01]  /*27b0*/  IMAD R8, R57, R0, RZ ;  /* 0x0000000039087224 */ /* 0x000fe200078e02ff */
[----:B0-----:R-:W-:Y:S01]  /*27c0*/  LEA R54, P3, R49, R4, 0x1 ;  /* 0x0000000431367211 */ /* 0x001fe200078608ff */
[-C--:B------:R-:W-:Y:S01]  /*27d0*/  IMAD R7, R7, R0.reuse, RZ ;  /* 0x0000000007077224 */ /* 0x080fe200078e02ff */
[----:B------:R-:W-:Y:S01]  /*27e0*/  ULEA.HI UR5, UR5, UR4, URZ, 0x7 ;  /* 0x0000000405057291 */ /* 0x000fe2000f8f38ff */
[----:B------:R-:W-:Y:S01]  /*27f0*/  IMAD R6, R55, R0, RZ ;  /* 0x0000000037067224 */ /* 0x000fe200078e02ff */
[----:B------:R-:W-:Y:S01]  /*2800*/  LEA R55, P2, R50, R4, 0x1 ;  /* 0x0000000432377211 */ /* 0x000fe200078408ff */
[----:B------:R-:W-:Y:S01]  /*2810*/  IMAD R0, R53, R0, RZ ;  /* 0x0000000035007224 */ /* 0x000fe200078e02ff */
[----:B------:R-:W-:-:S02]  /*2820*/  LEA R53, P1, R51, R4, 0x1 ;  /* 0x0000000433357211 */ /* 0x000fc400078208ff */
[----:B------:R-:W-:Y:S02]  /*2830*/  CS2R R56, SRZ ;  /* 0x0000000000387805 */ /* 0x000fe4000001ff00 */
[----:B------:R-:W-:Y:S02]  /*2840*/  LEA.HI.X.SX32 R50, R50, R5, 0x1, P2 ;  /* 0x0000000532327211 */ /* 0x000fe400010f0eff */
[----:B------:R-:W-:Y:S02]  /*2850*/  CS2R R58, SRZ ;  /* 0x00000000003a7805 */ /* 0x000fe4000001ff00 */
[----:B------:R-:W-:Y:S01]  /*2860*/  LEA.HI.X.SX32 R3, R3, UR11, 0x1, P0 ;  /* 0x0000000b03037c11 */ /* 0x000fe200080f0eff */
[----:B------:R0:W-:Y:S01]  /*2870*/  STL [R1+0x138], R53 ;  /* 0x0001383501007387 */ /* 0x0001e20000100800 */
[----:B------:R-:W1:Y:S03]  /*2880*/  LDCU UR10, c[0x0][0x3ac] ;  /* 0x00007580ff0a77ac */ /* 0x000e660008000800 */
[----:B------:R2:W-:Y:S01]  /*2890*/  STL [R1+0x140], R55 ;  /* 0x0001403701007387 */ /* 0x0005e20000100800 */
[----:B------:R-:W-:-:S03]  /*28a0*/  USHF.R.S32.HI UR5, URZ, 0x7, UR5 ;  /* 0x00000007ff057899 */ /* 0x000fc60008011405 */
[----:B------:R3:W-:Y:S01]  /*28b0*/  STL [R1+0x128], R54 ;  /* 0x0001283601007387 */ /* 0x0007e20000100800 */
[-C--:B0-----:R-:W-:Y:S02]  /*28c0*/  LEA R53, P4, R48, R4.reuse, 0x1 ;  /* 0x0000000430357211 */ /* 0x081fe400078808ff */
[----:B--2---:R-:W-:-:S03]  /*28d0*/  LEA R55, P5, R47, R4, 0x1 ;  /* 0x000000042f377211 */ /* 0x004fc600078a08ff */
[----:B------:R0:W-:Y:S01]  /*28e0*/  STL [R1+0x134], R53 ;  /* 0x0001343501007387 */ /* 0x0001e20000100800 */
[----:B---3--:R-:W-:-:S03]  /*28f0*/  LEA.HI.X.SX32 R54, R52, R5, 0x1, P6 ;  /* 0x0000000534367211 */ /* 0x008fc600030f0eff */
[----:B------:R-:W-:Y:S01]  /*2900*/  STL [R1+0x110], R55 ;  /* 0x0001103701007387 */ /* 0x000fe20000100800 */
[-C--:B------:R-:W-:Y:S02]  /*2910*/  LEA.HI.X.SX32 R52, R51, R5.reuse, 0x1, P1 ;  /* 0x0000000533347211 */ /* 0x080fe400008f0eff */
[-C--:B------:R-:W-:Y:S01]  /*2920*/  LEA R51, P1, R45, R4.reuse, 0x1 ;  /* 0x000000042d337211 */ /* 0x080fe200078208ff */
[----:B------:R2:W-:Y:S01]  /*2930*/  STL [R1+0x148], R54 ;  /* 0x0001483601007387 */ /* 0x0005e20000100800 */
[----:B------:R-:W-:Y:S02]  /*2940*/  LEA.HI.X.SX32 R47, R47, R5, 0x1, P5 ;  /* 0x000000052f2f7211 */ /* 0x000fe400028f0eff */
[----:B0-----:R-:W-:-:S05]  /*2950*/  LEA R53, P6, R46, R4, 0x1 ;  /* 0x000000042e357211 */ /* 0x001fca00078c08ff */
[----:B------:R-:W-:Y:S01]  /*2960*/  STL [R1+0x120], R53 ;  /* 0x0001203501007387 */ /* 0x000fe20000100800 */
[----:B--2---:R-:W-:-:S03]  /*2970*/  CS2R R54, SRZ ;  /* 0x0000000000367805 */ /* 0x004fc6000001ff00 */
[----:B------:R0:W-:Y:S04]  /*2980*/  STL [R1+0x124], R52 ;  /* 0x0001243401007387 */ /* 0x0001e80000100800 */
[----:B------:R2:W-:Y:S04]  /*2990*/  STL [R1+0x13c], R51 ;  /* 0x00013c3301007387 */ /* 0x0005e80000100800 */
[----:B------:R3:W-:Y:S01]  /*29a0*/  STL [R1+0x130], R50 ;  /* 0x0001303201007387 */ /* 0x0007e20000100800 */
[----:B0-----:R-:W-:Y:S02]  /*29b0*/  LEA R52, P2, R44, R4, 0x1 ;  /* 0x000000042c347211 */ /* 0x001fe400078408ff */
[----:B--2---:R-:W-:-:S03]  /*29c0*/  LEA.HI.X.SX32 R51, R49, R5, 0x1, P3 ;  /* 0x0000000531337211 */ /* 0x004fc600018f0eff */
[----:B------:R0:W-:Y:S01]  /*29d0*/  STL [R1+0xe0], R52 ;  /* 0x0000e03401007387 */ /* 0x0001e20000100800 */
[-C--:B------:R-:W-:Y:S02]  /*29e0*/  LEA.HI.X.SX32 R49, R48, R5.reuse, 0x1, P4 ;  /* 0x0000000530317211 */ /* 0x080fe400020f0eff */
[-C--:B---3--:R-:W-:Y:S01]  /*29f0*/  LEA R50, P3, R43, R4.reuse, 0x1 ;  /* 0x000000042b327211 */ /* 0x088fe200078608ff */
[----:B------:R-:W-:Y:S01]  /*2a00*/  STL [R1+0x118], R51 ;  /* 0x0001183301007387 */ /* 0x000fe20000100800 */
[----:B------:R-:W-:Y:S02]  /*2a10*/  LEA R48, P4, R42, R4, 0x1 ;  /* 0x000000042a307211 */ /* 0x000fe400078808ff */
[----:B------:R-:W-:Y:S01]  /*2a20*/  LEA.HI.X.SX32 R44, R44, R5, 0x1, P2 ;  /* 0x000000052c2c7211 */ /* 0x000fe200010f0eff */
[----:B------:R2:W-:Y:S01]  /*2a30*/  STL [R1+0xf8], R50 ;  /* 0x0000f83201007387 */ /* 0x0005e20000100800 */
[----:B0-----:R-:W-:-:S03]  /*2a40*/  CS2R R52, SRZ ;  /* 0x0000000000347805 */ /* 0x001fc6000001ff00 */
[----:B------:R0:W-:Y:S04]  /*2a50*/  STL [R1+0x11c], R49 ;  /* 0x00011c3101007387 */ /* 0x0001e80000100800 */
[----:B------:R3:W-:Y:S01]  /*2a60*/  STL [R1+0xec], R48 ;  /* 0x0000ec3001007387 */ /* 0x0007e20000100800 */
[----:B--2---:R-:W-:-:S03]  /*2a70*/  CS2R R50, SRZ ;  /* 0x0000000000327805 */ /* 0x004fc6000001ff00 */
[----:B------:R2:W-:Y:S01]  /*2a80*/  STL [R1+0x10c], R47 ;  /* 0x00010c2f01007387 */ /* 0x0005e20000100800 */
[----:B0-----:R-:W-:Y:S02]  /*2a90*/  LEA R49, P5, R41, R4, 0x1 ;  /* 0x0000000429317211 */ /* 0x001fe400078a08ff */
[----:B---3--:R-:W-:-:S03]  /*2aa0*/  LEA.HI.X.SX32 R48, R46, R5, 0x1, P6 ;  /* 0x000000052e307211 */ /* 0x008fc600030f0eff */
[----:B------:R-:W-:Y:S01]  /*2ab0*/  STL [R1+0xf4], R49 ;  /* 0x0000f43101007387 */ /* 0x000fe20000100800 */
[-C--:B------:R-:W-:Y:S02]  /*2ac0*/  LEA.HI.X.SX32 R46, R45, R5.reuse, 0x1, P1 ;  /* 0x000000052d2e7211 */ /* 0x080fe400008f0eff */
[-C--:B--2---:R-:W-:Y:S01]  /*2ad0*/  LEA R47, P6, R40, R4.reuse, 0x1 ;  /* 0x00000004282f7211 */ /* 0x084fe200078c08ff */
[----:B------:R0:W-:Y:S01]  /*2ae0*/  STL [R1+0x114], R48 ;  /* 0x0001143001007387 */ /* 0x0001e20000100800 */
[----:B------:R-:W-:Y:S02]  /*2af0*/  LEA R45, P1, R39, R4, 0x1 ;  /* 0x00000004272d7211 */ /* 0x000fe400078208ff */
[----:B------:R-:W-:Y:S01]  /*2b00*/  LEA.HI.X.SX32 R41, R41, R5, 0x1, P5 ;  /* 0x0000000529297211 */ /* 0x000fe200028f0eff */
[----:B------:R-:W-:Y:S04]  /*2b10*/  STL [R1+0xd4], R47 ;  /* 0x0000d42f01007387 */ /* 0x000fe80000100800 */
[----:B------:R2:W-:Y:S01]  /*2b20*/  STL [R1+0x12c], R46 ;  /* 0x00012c2e01007387 */ /* 0x0005e20000100800 */
[----:B0-----:R-:W-:-:S03]  /*2b30*/  CS2R R48, SRZ ;  /* 0x0000000000307805 */ /* 0x001fc6000001ff00 */
[----:B------:R0:W-:Y:S04]  /*2b40*/  STL [R1+0xcc], R45 ;  /* 0x0000cc2d01007387 */ /* 0x0001e80000100800 */
[----:B------:R3:W-:Y:S01]  /*2b50*/  STL [R1+0xd8], R44 ;  /* 0x0000d82c01007387 */ /* 0x0007e20000100800 */
[----:B--2---:R-:W-:Y:S02]  /*2b60*/  LEA R46, P2, R38, R4, 0x1 ;  /* 0x00000004262e7211 */ /* 0x004fe400078408ff */
[----:B0-----:R-:W-:-:S03]  /*2b70*/  LEA.HI.X.SX32 R45, R43, R5, 0x1, P3 ;  /* 0x000000052b2d7211 */ /* 0x001fc600018f0eff */
[----:B------:R-:W-:Y:S01]  /*2b80*/  STL [R1+0xc0], R46 ;  /* 0x0000c02e01007387 */ /* 0x000fe20000100800 */
[-C--:B------:R-:W-:Y:S02]  /*2b90*/  LEA.HI.X.SX32 R43, R42, R5.reuse, 0x1, P4 ;  /* 0x000000052a2b7211 */ /* 0x080fe400020f0eff */
[-C--:B---3--:R-:W-:Y:S01]  /*2ba0*/  LEA R44, P3, R37, R4.reuse, 0x1 ;  /* 0x00000004252c7211 */ /* 0x088fe200078608ff */
[----:B------:R-:W-:Y:S01]  /*2bb0*/  STL [R1+0xdc], R45 ;  /* 0x0000dc2d01007387 */ /* 0x000fe20000100800 */
[-C--:B------:R-:W-:Y:S02]  /*2bc0*/  LEA R42, P4, R36, R4.reuse, 0x1 ;  /* 0x00000004242a7211 */ /* 0x080fe400078808ff */
[----:B------:R-:W-:Y:S01]  /*2bd0*/  LEA.HI.X.SX32 R38, R38, R5, 0x1, P2 ;  /* 0x0000000526267211 */ /* 0x000fe200010f0eff */
[----:B------:R-:W-:Y:S04]  /*2be0*/  STL [R1+0xbc], R44 ;  /* 0x0000bc2c01007387 */ /* 0x000fe80000100800 */
[----:B------:R0:W-:Y:S04]  /*2bf0*/  STL [R1+0xe8], R43 ;  /* 0x0000e82b01007387 */ /* 0x0001e80000100800 */
[----:B------:R2:W-:Y:S04]  /*2c00*/  STL [R1+0xb4], R42 ;  /* 0x0000b42a01007387 */ /* 0x0005e80000100800 */
[----:B------:R3:W-:Y:S01]  /*2c10*/  STL [R1+0xf0], R41 ;  /* 0x0000f02901007387 */ /* 0x0007e20000100800 */
[----:B0-----:R-:W-:-:S02]  /*2c20*/  LEA R43, P5, R35, R4, 0x1 ;  /* 0x00000004232b7211 */ /* 0x001fc400078a08ff */
[----:B--2---:R-:W-:-:S03]  /*2c30*/  LEA.HI.X.SX32 R42, R40, R5, 0x1, P6 ;  /* 0x00000005282a7211 */ /* 0x004fc600030f0eff */
[----:B------:R-:W-:Y:S01]  /*2c40*/  STL [R1+0x8], R43 ;  /* 0x0000082b01007387 */ /* 0x000fe20000100800 */
[-C--:B------:R-:W-:Y:S02]  /*2c50*/  LEA.HI.X.SX32 R40, R39, R5.reuse, 0x1, P1 ;  /* 0x0000000527287211 */ /* 0x080fe400008f0eff */
[-C--:B---3--:R-:W-:Y:S01]  /*2c60*/  LEA R41, P6, R34, R4.reuse, 0x1 ;  /* 0x0000000422297211 */ /* 0x088fe200078c08ff */
[----:B------:R0:W-:Y:S01]  /*2c70*/  STL [R1+0xd0], R42 ;  /* 0x0000d02a01007387 */ /* 0x0001e20000100800 */
[----:B------:R-:W-:Y:S02]  /*2c80*/  LEA R39, P1, R17, R4, 0x1 ;  /* 0x0000000411277211 */ /* 0x000fe400078208ff */
[----:B------:R-:W-:Y:S01]  /*2c90*/  LEA.HI.X.SX32 R35, R35, R5, 0x1, P5 ;  /* 0x0000000523237211 */ /* 0x000fe200028f0eff */
[----:B------:R-:W-:Y:S04]  /*2ca0*/  STL [R1+0x10], R41 ;  /* 0x0000102901007387 */ /* 0x000fe80000100800 */
[----:B------:R2:W-:Y:S01]  /*2cb0*/  STL [R1+0xc8], R40 ;  /* 0x0000c82801007387 */ /* 0x0005e20000100800 */
[----:B0-----:R-:W-:-:S03]  /*2cc0*/  CS2R R42, SRZ ;  /* 0x00000000002a7805 */ /* 0x001fc6000001ff00 */
[----:B------:R0:W-:Y:S04]  /*2cd0*/  STL [R1+0x9c], R39 ;  /* 0x00009c2701007387 */ /* 0x0001e80000100800 */
[----:B------:R3:W-:Y:S01]  /*2ce0*/  STL [R1], R38 ;  /* 0x0000002601007387 */ /* 0x0007e20000100800 */
[----:B--2---:R-:W-:Y:S02]  /*2cf0*/  LEA R40, P2, R16, R4, 0x1 ;  /* 0x0000000410287211 */ /* 0x004fe400078408ff */
[----:B0-----:R-:W-:-:S03]  /*2d00*/  LEA.HI.X.SX32 R39, R37, R5, 0x1, P3 ;  /* 0x0000000525277211 */ /* 0x001fc600018f0eff */
[----:B------:R0:W-:Y:S01]  /*2d10*/  STL [R1+0x18], R40 ;  /* 0x0000182801007387 */ /* 0x0001e20000100800 */
[-C--:B------:R-:W-:Y:S02]  /*2d20*/  LEA.HI.X.SX32 R37, R36, R5.reuse, 0x1, P4 ;  /* 0x0000000524257211 */ /* 0x080fe400020f0eff */
[-C--:B---3--:R-:W-:Y:S01]  /*2d30*/  LEA R38, P3, R15, R4.reuse, 0x1 ;  /* 0x000000040f267211 */ /* 0x088fe200078608ff */
[----:B------:R-:W-:Y:S01]  /*2d40*/  STL [R1+0xb8], R39 ;  /* 0x0000b82701007387 */ /* 0x000fe20000100800 */
[----:B------:R-:W-:Y:S02]  /*2d50*/  LEA R36, P4, R14, R4, 0x1 ;  /* 0x000000040e247211 */ /* 0x000fe400078808ff */
[----:B------:R-:W-:Y:S01]  /*2d60*/  LEA.HI.X.SX32 R16, R16, R5, 0x1, P2 ;  /* 0x0000000510107211 */ /* 0x000fe200010f0eff */
[----:B------:R-:W-:Y:S01]  /*2d70*/  STL [R1+0x28], R38 ;  /* 0x0000282601007387 */ /* 0x000fe20000100800 */
[----:B0-----:R-:W-:-:S03]  /*2d80*/  CS2R R40, SRZ ;  /* 0x0000000000287805 */ /* 0x001fc6000001ff00 */
[----:B------:R0:W-:Y:S04]  /*2d90*/  STL [R1+0xb0], R37 ;  /* 0x0000b02501007387 */ /* 0x0001e80000100800 */
[----:B------:R2:W-:Y:S04]  /*2da0*/  STL [R1+0x84], R36 ;  /* 0x0000842401007387 */ /* 0x0005e80000100800 */
[----:B------:R3:W-:Y:S01]  /*2db0*/  STL [R1+0x4], R35 ;  /* 0x0000042301007387 */ /* 0x0007e20000100800 */
[----:B0-----:R-:W-:Y:S02]  /*2dc0*/  LEA R37, P5, R13, R4, 0x1 ;  /* 0x000000040d257211 */ /* 0x001fe400078a08ff */
[----:B--2---:R-:W-:-:S03]  /*2dd0*/  LEA.HI.X.SX32 R36, R34, R5, 0x1, P6 ;  /* 0x0000000522247211 */ /* 0x004fc600030f0eff */
        /* <DEDUP_REMOVED lines=15> */
[----:B------:R-:W-:Y:S01]  /*2ed0*/  STL [R1+0x24], R17 ;  /* 0x0000241101007387 */ /* 0x000fe20000100800 */
[----:B------:R-:W-:Y:S02]  /*2ee0*/  LEA R14, P4, R8, R4, 0x1 ;  /* 0x00000004080e7211 */ /* 0x000fe400078808ff */
[-C--:B------:R-:W-:Y:S01]  /*2ef0*/  LEA.HI.X.SX32 R10, R10, R5.reuse, 0x1, P2 ;  /* 0x000000050a0a7211 */ /* 0x080fe200010f0eff */
[----:B------:R0:W-:Y:S01]  /*2f00*/  STL [R1+0x50], R16 ;  /* 0x0000501001007387 */ /* 0x0001e20000100800 */
[----:B------:R-:W-:-:S03]  /*2f10*/  LEA.HI.X.SX32 R8, R8, R5, 0x1, P4 ;  /* 0x0000000508087211 */ /* 0x000fc600020f0eff */
[----:B------:R2:W-:Y:S04]  /*2f20*/  STL [R1+0x80], R15 ;  /* 0x0000800f01007387 */ /* 0x0005e80000100800 */
[----:B------:R3:W-:Y:S01]  /*2f30*/  STL [R1+0x5c], R14 ;  /* 0x00005c0e01007387 */ /* 0x0007e20000100800 */
[----:B0-----:R-:W-:-:S03]  /*2f40*/  CS2R R16, SRZ ;  /* 0x0000000000107805 */ /* 0x001fc6000001ff00 */
[----:B------:R0:W-:Y:S01]  /*2f50*/  STL [R1+0x1c], R13 ;  /* 0x00001c0d01007387 */ /* 0x0001e20000100800 */
[----:B--2---:R-:W-:Y:S02]  /*2f60*/  LEA R15, P5, R7, R4, 0x1 ;  /* 0x00000004070f7211 */ /* 0x004fe400078a08ff */
[----:B---3--:R-:W-:-:S03]  /*2f70*/  LEA.HI.X.SX32 R14, R12, R5, 0x1, P6 ;  /* 0x000000050c0e7211 */ /* 0x008fc600030f0eff */
[----:B------:R-:W-:Y:S01]  /*2f80*/  STL [R1+0x100], R15 ;  /* 0x0001000f01007387 */ /* 0x000fe20000100800 */
[-C--:B------:R-:W-:Y:S02]  /*2f90*/  LEA.HI.X.SX32 R12, R11, R5.reuse, 0x1, P1 ;  /* 0x000000050b0c7211 */ /* 0x080fe400008f0eff */
[-C--:B0-----:R-:W-:Y:S01]  /*2fa0*/  LEA R13, P6, R6, R4.reuse, 0x1 ;  /* 0x00000004060d7211 */ /* 0x081fe200078c08ff */
[----:B------:R0:W-:Y:S01]  /*2fb0*/  STL [R1+0x34], R14 ;  /* 0x0000340e01007387 */ /* 0x0001e20000100800 */
[C---:B------:R-:W-:Y:S02]  /*2fc0*/  LEA R11, P1, R0.reuse, R4, 0x1 ;  /* 0x00000004000b7211 */ /* 0x040fe400078208ff */
[-C--:B------:R-:W-:Y:S01]  /*2fd0*/  LEA.HI.X.SX32 R4, R9, R5.reuse, 0x1, P3 ;  /* 0x0000000509047211 */ /* 0x080fe200018f0eff */
[----:B------:R-:W-:Y:S01]  /*2fe0*/  STL [R1+0x44], R13 ;  /* 0x0000440d01007387 */ /* 0x000fe20000100800 */
[-C--:B------:R-:W-:Y:S02]  /*2ff0*/  LEA.HI.X.SX32 R7, R7, R5.reuse, 0x1, P5 ;  /* 0x0000000507077211 */ /* 0x080fe400028f0eff */
[----:B------:R-:W-:Y:S01]  /*3000*/  LEA.HI.X.SX32 R0, R0, R5, 0x1, P1 ;  /* 0x0000000500007211 */ /* 0x000fe200008f0eff */
[----:B------:R2:W-:Y:S01]  /*3010*/  STL [R1+0x68], R12 ;  /* 0x0000680c01007387 */ /* 0x0005e20000100800 */
[----:B0-----:R-:W-:-:S03]  /*3020*/  CS2R R14, SRZ ;  /* 0x00000000000e7805 */ /* 0x001fc6000001ff00 */
[----:B------:R-:W-:Y:S04]  /*3030*/  STL [R1+0x108], R11 ;  /* 0x0001080b01007387 */ /* 0x000fe80000100800 */
[----:B------:R0:W-:Y:S01]  /*3040*/  STL [R1+0x2c], R10 ;  /* 0x00002c0a01007387 */ /* 0x0001e20000100800 */
[----:B--2---:R-:W-:-:S03]  /*3050*/  CS2R R12, SRZ ;  /* 0x00000000000c7805 */ /* 0x004fc6000001ff00 */
[----:B------:R2:W-:Y:S04]  /*3060*/  STL [R1+0x3c], R4 ;  /* 0x00003c0401007387 */ /* 0x0005e80000100800 */
[----:B------:R3:W-:Y:S01]  /*3070*/  STL [R1+0x58], R8 ;  /* 0x0000580801007387 */ /* 0x0007e20000100800 */
[----:B0-----:R-:W-:-:S03]  /*3080*/  CS2R R10, SRZ ;  /* 0x00000000000a7805 */ /* 0x001fc6000001ff00 */
[----:B------:R0:W-:Y:S01]  /*3090*/  STL [R1+0x54], R7 ;  /* 0x0000540701007387 */ /* 0x0001e20000100800 */
[----:B--2---:R-:W-:Y:S02]  /*30a0*/  LEA.HI.X.SX32 R4, R6, R5, 0x1, P6 ;  /* 0x0000000506047211 */ /* 0x004fe400030f0eff */
[----:B---3--:R-:W-:-:S03]  /*30b0*/  CS2R R8, SRZ ;  /* 0x0000000000087805 */ /* 0x008fc6000001ff00 */
[----:B------:R2:W-:Y:S01]  /*30c0*/  STL [R1+0x40], R4 ;  /* 0x0000400401007387 */ /* 0x0005e20000100800 */
[----:B0-----:R-:W-:-:S03]  /*30d0*/  CS2R R6, SRZ ;  /* 0x0000000000067805 */ /* 0x001fc6000001ff00 */
[----:B------:R0:W-:Y:S01]  /*30e0*/  STL [R1+0x104], R0 ;  /* 0x0001040001007387 */ /* 0x0001e20000100800 */
[----:B--2---:R-:W-:Y:S01]  /*30f0*/  IMAD.SHL.U32 R4, R88, 0x100, RZ ;  /* 0x0000010058047824 */ /* 0x004fe200078e00ff */
[----:B------:R-:W-:Y:S01]  /*3100*/  CS2R R88, SRZ ;  /* 0x0000000000587805 */ /* 0x000fe2000001ff00 */
[----:B0-----:R-:W0:Y:S03]  /*3110*/  LDC R0, c[0x0][0x3a8] ;  /* 0x0000ea00ff007b82 */ /* 0x001e260000000800 */
[----:B------:R2:W-:Y:S02]  /*3120*/  STL [R1+0x15c], R4 ;  /* 0x00015c0401007387 */ /* 0x0005e40000100800 */
[----:B--2---:R-:W-:Y:S01]  /*3130*/  CS2R R4, SRZ ;  /* 0x0000000000047805 */ /* 0x004fe2000001ff00 */
[-C--:B0-----:R-:W-:Y:S01]  /*3140*/  IMAD R34, R25, R0.reuse, RZ ;  /* 0x0000000019227224 */ /* 0x081fe200078e02ff */
[----:B------:R-:W-:Y:S01]  /*3150*/  CS2R R34, SRZ ;  /* 0x0000000000227805 */ /* 0x000fe2000001ff00 */
[----:B------:R-:W-:-:S02]  /*3160*/  IMAD R25, R24, R0, RZ ;  /* 0x0000000018197224 */ /* 0x000fc400078e02ff */
[-C--:B------:R-:W-:Y:S01]  /*3170*/  IMAD R24, R23, R0.reuse, RZ ;  /* 0x0000000017187224 */ /* 0x080fe200078e02ff */
[----:B------:R-:W-:Y:S01]  /*3180*/  CS2R R24, SRZ ;  /* 0x0000000000187805 */ /* 0x000fe2000001ff00 */
[-C--:B------:R-:W-:Y:S02]  /*3190*/  IMAD R23, R22, R0.reuse, RZ ;  /* 0x0000000016177224 */ /* 0x080fe400078e02ff */
[-C--:B------:R-:W-:Y:S01]  /*31a0*/  IMAD R22, R21, R0.reuse, RZ ;  /* 0x0000000015167224 */ /* 0x080fe200078e02ff */
[----:B------:R-:W-:Y:S01]  /*31b0*/  CS2R R22, SRZ ;  /* 0x0000000000167805 */ /* 0x000fe2000001ff00 */
[-C--:B------:R-:W-:Y:S02]  /*31c0*/  IMAD R21, R20, R0.reuse, RZ ;  /* 0x0000000014157224 */ /* 0x080fe400078e02ff */
[-C--:B------:R-:W-:Y:S02]  /*31d0*/  IMAD R20, R18, R0.reuse, RZ ;  /* 0x0000000012147224 */ /* 0x080fe400078e02ff */
[----:B------:R-:W-:-:S02]  /*31e0*/  IMAD R18, R26, R0, RZ ;  /* 0x000000001a127224 */ /* 0x000fc400078e02ff */
[-C--:B------:R-:W-:Y:S02]  /*31f0*/  IMAD R18, R29, R0.reuse, RZ ;  /* 0x000000001d127224 */ /* 0x080fe400078e02ff */
[-C--:B------:R-:W-:Y:S02]  /*3200*/  IMAD R18, R31, R0.reuse, RZ ;  /* 0x000000001f127224 */ /* 0x080fe400078e02ff */
[-C--:B------:R-:W-:Y:S02]  /*3210*/  IMAD R19, R19, R0.reuse, RZ ;  /* 0x0000000013137224 */ /* 0x080fe400078e02ff */
[-C--:B------:R-:W-:Y:S01]  /*3220*/  IMAD R19, R27, R0.reuse, RZ ;  /* 0x000000001b137224 */ /* 0x080fe200078e02ff */
[----:B------:R0:W-:Y:S01]  /*3230*/  STL [R1+0x154], R18 ;  /* 0x0001541201007387 */ /* 0x0001e20000100800 */
[-C--:B------:R-:W-:Y:S01]  /*3240*/  IMAD R19, R30, R0.reuse, RZ ;  /* 0x000000001e137224 */ /* 0x080fe200078e02ff */
[----:B------:R-:W-:Y:S01]  /*3250*/  CS2R R26, SRZ ;  /* 0x00000000001a7805 */ /* 0x000fe2000001ff00 */
[-C--:B------:R-:W-:Y:S01]  /*3260*/  IMAD R19, R33, R0.reuse, RZ ;  /* 0x0000000021137224 */ /* 0x080fe200078e02ff */
[----:B------:R-:W-:Y:S01]  /*3270*/  CS2R R30, SRZ ;  /* 0x00000000001e7805 */ /* 0x000fe2000001ff00 */
[-C--:B------:R-:W-:Y:S01]  /*3280*/  IMAD R20, R28, R0.reuse, RZ ;  /* 0x000000001c147224 */ /* 0x080fe200078e02ff */
[----:B------:R-:W-:Y:S01]  /*3290*/  CS2R R28, SRZ ;  /* 0x00000000001c7805 */ /* 0x000fe2000001ff00 */
[-C--:B------:R-:W-:Y:S01]  /*32a0*/  IMAD R20, R32, R0.reuse, RZ ;  /* 0x0000000020147224 */ /* 0x080fe200078e02ff */
[----:B------:R2:W-:Y:S01]  /*32b0*/  STL [R1+0x150], R19 ;  /* 0x0001501301007387 */ /* 0x0005e20000100800 */
[CC--:B------:R-:W-:Y:S01]  /*32c0*/  IMAD R20, R125.reuse, R0.reuse, RZ ;  /* 0x000000007d147224 */ /* 0x0c0fe200078e02ff */
[----:B------:R-:W-:Y:S01]  /*32d0*/  CS2R R32, SRZ ;  /* 0x0000000000207805 */ /* 0x000fe2000001ff00 */
[-C--:B0-----:R-:W-:Y:S01]  /*32e0*/  IMAD R18, R82, R0.reuse, RZ ;  /* 0x0000000052127224 */ /* 0x081fe200078e02ff */
[C---:B------:R-:W-:Y:S01]  /*32f0*/  LOP3.LUT R82, R125.reuse, 0x5c, RZ, 0xfc, !PT ;  /* 0x0000005c7d527812 */ /* 0x040fe200078efcff */
[----:B------:R-:W-:Y:S01]  /*3300*/  IMAD R20, R78, R0, RZ ;  /* 0x000000004e147224 */ /* 0x000fe200078e02ff */
[----:B------:R-:W-:-:S03]  /*3310*/  LOP3.LUT R78, R125, 0x50, RZ, 0xfc, !PT ;  /* 0x000000507d4e7812 */ /* 0x000fc600078efcff */
[-C--:B------:R-:W-:Y:S01]  /*3320*/  IMAD R18, R82, R0.reuse, RZ ;  /* 0x0000000052127224 */ /* 0x080fe200078e02ff */
[C---:B------:R-:W-:Y:S01]  /*3330*/  LOP3.LUT R82, R125.reuse, 0x54, RZ, 0xfc, !PT ;  /* 0x000000547d527812 */ /* 0x040fe200078efcff */
[-C--:B--2---:R-:W-:Y:S01]  /*3340*/  IMAD R19, R80, R0.reuse, RZ ;  /* 0x0000000050137224 */ /* 0x084fe200078e02ff */
[C---:B------:R-:W-:Y:S01]  /*3350*/  LOP3.LUT R80, R125.reuse, 0x56, RZ, 0xfc, !PT ;  /* 0x000000567d507812 */ /* 0x040fe200078efcff */
[-C--:B------:R-:W-:Y:S01]  /*3360*/  IMAD R20, R78, R0.reuse, RZ ;  /* 0x000000004e147224 */ /* 0x080fe200078e02ff */
[C---:B------:R-:W-:Y:S02]  /*3370*/  LOP3.LUT R78, R125.reuse, 0x48, RZ, 0xfc, !PT ;  /* 0x000000487d4e7812 */ /* 0x040fe400078efcff */
[----:B------:R0:W-:Y:S03]  /*3380*/  STL [R1+0x1a4], R19 ;  /* 0x0001a41301007387 */ /* 0x0001e60000100800 */
[-C--:B------:R-:W-:Y:S01]  /*3390*/  IMAD R20, R78, R0.reuse, RZ ;  /* 0x000000004e147224 */ /* 0x080fe200078e02ff */
[----:B------:R2:W-:Y:S01]  /*33a0*/  STL [R1+0x1a0], R18 ;  /* 0x0001a01201007387 */ /* 0x0005e20000100800 */
[C---:B------:R-:W-:Y:S01]  /*33b0*/  LOP3.LUT R78, R125.reuse, 0x40, RZ, 0xfc, !PT ;  /* 0x000000407d4e7812 */ /* 0x040fe200078efcff */
[-C--:B0-----:R-:W-:Y:S01]  /*33c0*/  IMAD R19, R80, R0.reuse, RZ ;  /* 0x0000000050137224 */ /* 0x081fe200078e02ff */
[C---:B------:R-:W-:Y:S01]  /*33d0*/  LOP3.LUT R80, R125.reuse, 0x4e, RZ, 0xfc, !PT ;  /* 0x0000004e7d507812 */ /* 0x040fe200078efcff */
[----:B--2---:R-:W-:Y:S01]  /*33e0*/  IMAD R18, R76, R0, RZ ;  /* 0x000000004c127224 */ /* 0x004fe200078e02ff */
[----:B------:R-:W-:-:S04]  /*33f0*/  LOP3.LUT R76, R125, 0x52, RZ, 0xfc, !PT ;  /* 0x000000527d4c7812 */ /* 0x000fc800078efcff */
[----:B------:R0:W-:Y:S04]  /*3400*/  STL [R1+0x19c], R18 ;  /* 0x00019c1201007387 */ /* 0x0001e80000100800 */
[----:B------:R2:W-:Y:S01]  /*3410*/  STL [R1+0x198], R19 ;  /* 0x0001981301007387 */ /* 0x0005e20000100800 */
[-C--:B0-----:R-:W-:Y:S01]  /*3420*/  IMAD R18, R82, R0.reuse, RZ ;  /* 0x0000000052127224 */ /* 0x081fe200078e02ff */
[C---:B------:R-:W-:Y:S01]  /*3430*/  LOP3.LUT R82, R125.reuse, 0x4c, RZ, 0xfc, !PT ;  /* 0x0000004c7d527812 */ /* 0x040fe200078efcff */
[-C--:B------:R-:W-:Y:S01]  /*3440*/  IMAD R18, R76, R0.reuse, RZ ;  /* 0x000000004c127224 */ /* 0x080fe200078e02ff */
[C---:B------:R-:W-:Y:S01]  /*3450*/  LOP3.LUT R76, R125.reuse, 0x4a, RZ, 0xfc, !PT ;  /* 0x0000004a7d4c7812 */ /* 0x040fe200078efcff */
[----:B--2---:R-:W-:Y:S01]  /*3460*/  IMAD R19, R80, R0, RZ ;  /* 0x0000000050137224 */ /* 0x004fe200078e02ff */
[----:B------:R-:W-:-:S02]  /*3470*/  LOP3.LUT R80, R125, 0x46, RZ, 0xfc, !PT ;  /* 0x000000467d507812 */ /* 0x000fc400078efcff */
        /* <DEDUP_REMOVED lines=9> */
[----:B------:R2:W-:Y:S04]  /*3510*/  STL [R1+0x188], R20 ;  /* 0x0001881401007387 */ /* 0x0005e80000100800 */
[----:B------:R3:W-:Y:S01]  /*3520*/  STL [R1+0x184], R19 ;  /* 0x0001841301007387 */ /* 0x0007e20000100800 */
[-C--:B0-----:R-:W-:Y:S01]  /*3530*/  IMAD R18, R82, R0.reuse, RZ ;  /* 0x0000000052127224 */ /* 0x081fe200078e02ff */
[----:B------:R-:W-:Y:S01]  /*3540*/  LOP3.LUT R82, R125, 0x3c, RZ, 0xfc, !PT ;  /* 0x0000003c7d527812 */ /* 0x000fe200078efcff */
[----:B--2---:R-:W-:-:S03]  /*3550*/  IMAD R20, R78, R0, RZ ;  /* 0x000000004e147224 */ /* 0x004fc600078e02ff */
[----:B------:R0:W-:Y:S01]  /*3560*/  STL [R1+0x180], R18 ;  /* 0x0001801201007387 */ /* 0x0001e20000100800 */
[C---:B------:R-:W-:Y:S01]  /*3570*/  LOP3.LUT R78, R125.reuse, 0x38, RZ, 0xfc, !PT ;  /* 0x000000387d4e7812 */ /* 0x040fe200078efcff */
[-C--:B---3--:R-:W-:Y:S01]  /*3580*/  IMAD R19, R80, R0.reuse, RZ ;  /* 0x0000000050137224 */ /* 0x088fe200078e02ff */
[C---:B------:R-:W-:Y:S01]  /*3590*/  LOP3.LUT R80, R125.reuse, 0x36, RZ, 0xfc, !PT ;  /* 0x000000367d507812 */ /* 0x040fe200078efcff */
[----:B0-----:R-:W-:Y:S01]  /*35a0*/  IMAD R18, R76, R0, RZ ;  /* 0x000000004c127224 */ /* 0x001fe200078e02ff */
[----:B------:R-:W-:-:S04]  /*35b0*/  LOP3.LUT R76, R125, 0x3a, RZ, 0xfc, !PT ;  /* 0x0000003a7d4c7812 */ /* 0x000fc800078efcff */
[----:B------:R0:W-:Y:S04]  /*35c0*/  STL [R1+0x17c], R18 ;  /* 0x00017c1201007387 */ /* 0x0001e80000100800 */
[----:B------:R2:W-:Y:S04]  /*35d0*/  STL [R1+0x178], R20 ;  /* 0x0001781401007387 */ /* 0x0005e80000100800 */
[----:B------:R3:W-:Y:S01]  /*35e0*/  STL [R1+0x174], R19 ;  /* 0x0001741301007387 */ /* 0x0007e20000100800 */
[-C--:B0-----:R-:W-:Y:S01]  /*35f0*/  IMAD R18, R82, R0.reuse, RZ ;  /* 0x0000000052127224 */ /* 0x081fe200078e02ff */
[----:B------:R-:W-:Y:S01]  /*3600*/  LOP3.LUT R82, R125, 0x34, RZ, 0xfc, !PT ;  /* 0x000000347d527812 */ /* 0x000fe200078efcff */
[----:B--2---:R-:W-:-:S03]  /*3610*/  IMAD R20, R76, R0, RZ ;  /* 0x000000004c147224 */ /* 0x004fc600078e02ff */
[----:B------:R0:W-:Y:S01]  /*3620*/  STL [R1+0x170], R18 ;  /* 0x0001701201007387 */ /* 0x0001e20000100800 */
[----:B---3--:R-:W-:-:S03]  /*3630*/  IMAD R19, R78, R0, RZ ;  /* 0x000000004e137224 */ /* 0x008fc600078e02ff */
[----:B------:R2:W-:Y:S01]  /*3640*/  STL [R1+0x16c], R20 ;  /* 0x00016c1401007387 */ /* 0x0005e20000100800 */
[-C--:B------:R-:W-:Y:S02]  /*3650*/  IMAD R19, R124, R0.reuse, RZ ;  /* 0x000000007c137224 */ /* 0x080fe400078e02ff */
[-C--:B0-----:R-:W-:Y:S02]  /*3660*/  IMAD R18, R80, R0.reuse, RZ ;  /* 0x0000000050127224 */ /* 0x081fe400078e02ff */
[----:B--2---:R-:W-:-:S03]  /*3670*/  IMAD R20, R82, R0, RZ ;  /* 0x0000000052147224 */ /* 0x004fc600078e02ff */
[----:B------:R0:W-:Y:S04]  /*3680*/  STL [R1+0x168], R18 ;  /* 0x0001681201007387 */ /* 0x0001e80000100800 */
[----:B------:R2:W-:Y:S04]  /*3690*/  STL [R1+0x164], R20 ;  /* 0x0001641401007387 */ /* 0x0005e80000100800 */
[----:B------:R3:W-:Y:S01]  /*36a0*/  STL [R1+0x160], R19 ;  /* 0x0001601301007387 */ /* 0x0007e20000100800 */
[-C--:B0-----:R-:W-:Y:S02]  /*36b0*/  IMAD R18, R123, R0.reuse, RZ ;  /* 0x000000007b127224 */ /* 0x081fe400078e02ff */
[----:B------:R-:W-:-:S02]  /*36c0*/  IMAD R18, R120, R0, RZ ;  /* 0x0000000078127224 */ /* 0x000fc400078e02ff */
[-C--:B--2---:R-:W-:Y:S02]  /*36d0*/  IMAD R20, R122, R0.reuse, RZ ;  /* 0x000000007a147224 */ /* 0x084fe400078e02ff */
[-C--:B------:R-:W-:Y:S02]  /*36e0*/  IMAD R20, R119, R0.reuse, RZ ;  /* 0x0000000077147224 */ /* 0x080fe400078e02ff */
[-C--:B---3--:R-:W-:Y:S02]  /*36f0*/  IMAD R19, R121, R0.reuse, RZ ;  /* 0x0000000079137224 */ /* 0x088fe400078e02ff */
[-C--:B------:R-:W-:Y:S02]  /*3700*/  IMAD R19, R118, R0.reuse, RZ ;  /* 0x0000000076137224 */ /* 0x080fe400078e02ff */
[-C--:B------:R-:W-:Y:S02]  /*3710*/  IMAD R18, R117, R0.reuse, RZ ;  /* 0x0000000075127224 */ /* 0x080fe400078e02ff */
[----:B------:R-:W-:-:S02]  /*3720*/  IMAD R20, R116, R0, RZ ;  /* 0x0000000074147224 */ /* 0x000fc400078e02ff */
[-C--:B------:R-:W-:Y:S02]  /*3730*/  IMAD R19, R115, R0.reuse, RZ ;  /* 0x0000000073137224 */ /* 0x080fe400078e02ff */
[-C--:B------:R-:W-:Y:S02]  /*3740*/  IMAD R18, R114, R0.reuse, RZ ;  /* 0x0000000072127224 */ /* 0x080fe400078e02ff */
[-C--:B------:R-:W-:Y:S02]  /*3750*/  IMAD R20, R113, R0.reuse, RZ ;  /* 0x0000000071147224 */ /* 0x080fe400078e02ff */
        /* <DEDUP_REMOVED lines=8> */
[-C--:B------:R-:W-:Y:S01]  /*37e0*/  IMAD R20, R100, R0.reuse, RZ ;  /* 0x0000000064147224 */ /* 0x080fe200078e02ff */
[----:B------:R-:W-:Y:S01]  /*37f0*/  CS2R R20, SRZ ;  /* 0x0000000000147805 */ /* 0x000fe2000001ff00 */
[----:B------:R-:W-:-:S02]  /*3800*/  IMAD R19, R87, R0, RZ ;  /* 0x0000000057137224 */ /* 0x000fc400078e02ff */
[-C--:B------:R-:W-:Y:S01]  /*3810*/  IMAD R18, R86, R0.reuse, RZ ;  /* 0x0000000056127224 */ /* 0x080fe200078e02ff */
[----:B------:R-:W-:Y:S01]  /*3820*/  CS2R R18, SRZ ;  /* 0x0000000000127805 */ /* 0x000fe2000001ff00 */
[----:B-1----:R-:W-:-:S07]  /*3830*/  IMAD R0, R84, R0, RZ ;  /* 0x0000000054007224 */ /* 0x002fce00078e02ff */
.L_x_2:
[----:B------:R-:W0:Y:S01]  /*3840*/  LDC R46, c[0x0][0x3a8] ;  /* 0x0000ea00ff2e7b82 */ /* 0x000e220000000800 */
[C---:B------:R-:W-:Y:S01]  /*3850*/  LOP3.LUT R36, R125.reuse, 0x4, RZ, 0xfc, !PT ;  /* 0x000000047d247812 */ /* 0x040fe200078efcff */
[----:B------:R1:W-:Y:S01]  /*3860*/  STL [R1+0x1fc], R20 ;  /* 0x0001fc1401007387 */ /* 0x0003e20000100800 */
[C---:B------:R-:W-:Y:S02]  /*3870*/  LOP3.LUT R0, R125.reuse, 0x6, RZ, 0xfc, !PT ;  /* 0x000000067d007812 */ /* 0x040fe400078efcff */
[----:B------:R-:W-:Y:S01]  /*3880*/  ISETP.GE.AND P2, PT, R36, UR7, PT ;  /* 0x0000000724007c0c */ /* 0x000fe2000bf46270 */
[----:B------:R-:W-:Y:S01]  /*3890*/  STL [R1+0x1f8], R21 ;  /* 0x0001f81501007387 */ /* 0x000fe20000100800 */
[----:B------:R-:W-:Y:S01]  /*38a0*/  ISETP.GE.AND P3, PT, R0, UR7, PT ;  /* 0x0000000700007c0c */ /* 0x000fe2000bf66270 */
[----:B------:R-:W2:Y:S01]  /*38b0*/  LDC R45, c[0x0][0x3a8] ;  /* 0x0000ea00ff2d7b82 */ /* 0x000ea20000000800 */
[C---:B------:R-:W-:Y:S01]  /*38c0*/  LOP3.LUT R44, R125.reuse, 0x4, RZ, 0xfc, !PT ;  /* 0x000000047d2c7812 */ /* 0x040fe200078efcff */
[----:B------:R-:W-:Y:S01]  /*38d0*/  STL [R1+0x1f4], R22 ;  /* 0x0001f41601007387 */ /* 0x000fe20000100800 */
[----:B------:R-:W-:-:S02]  /*38e0*/  ISETP.GE.AND P0, PT, R125, UR7, PT ;  /* 0x000000077d007c0c */ /* 0x000fc4000bf06270 */
[C---:B------:R-:W-:Y:S01]  /*38f0*/  LOP3.LUT R37, R125.reuse, 0x2, RZ, 0xfc, !PT ;  /* 0x000000027d257812 */ /* 0x040fe200078efcff */
[----:B------:R-:W-:Y:S01]  /*3900*/  STL [R1+0x1f0], R23 ;  /* 0x0001f01701007387 */ /* 0x000fe20000100800 */
[----:B------:R-:W-:Y:S01]  /*3910*/  PRMT R60, RZ, 0x7610, R60 ;  /* 0x00007610ff3c7816 */ /* 0x000fe2000000003c */
[----:B------:R-:W3:Y:S01]  /*3920*/  LDC R36, c[0x0][0x3a8] ;  /* 0x0000ea00ff247b82 */ /* 0x000ee20000000800 */
[----:B------:R-:W-:Y:S01]  /*3930*/  PRMT R85, RZ, 0x7610, R85 ;  /* 0x00007610ff557816 */ /* 0x000fe20000000055 */
[----:B------:R-:W-:Y:S06]  /*3940*/  STL [R1+0x1ec], R24 ;  /* 0x0001ec1801007387 */ /* 0x000fec0000100800 */
[----:B------:R-:W4:Y:S01]  /*3950*/  LDC R39, c[0x0][0x3a8] ;  /* 0x0000ea00ff277b82 */ /* 0x000f220000000800 */
[----:B0-----:R-:W-:Y:S01]  /*3960*/  IMAD R0, R0, R46, RZ ;  /* 0x0000002e00007224 */ /* 0x001fe200078e02ff */
[----:B------:R0:W-:Y:S01]  /*3970*/  STL [R1+0x1e8], R25 ;  /* 0x0001e81901007387 */ /* 0x0001e20000100800 */
[----:B------:R-:W-:-:S02]  /*3980*/  LOP3.LUT R62, R125, 0xe, RZ, 0xfc, !PT ;  /* 0x0000000e7d3e7812 */ /* 0x000fc400078efcff */
[----:B------:R-:W-:Y:S01]  /*3990*/  IMAD.WIDE R46, R0, 0x2, R2 ;  /* 0x00000002002e7825 */ /* 0x000fe200078e0202 */
[----:B-1----:R-:W-:Y:S01]  /*39a0*/  PRMT R20, RZ, 0x7610, R20 ;  /* 0x00007610ff147816 */ /* 0x002fe20000000014 */
[----:B------:R1:W-:Y:S01]  /*39b0*/  STL [R1+0x1e4], R26 ;  /* 0x0001e41a01007387 */ /* 0x0003e20000100800 */
[C---:B------:R-:W-:Y:S01]  /*39c0*/  LOP3.LUT R63, R125.reuse, 0xc, RZ, 0xfc, !PT ;  /* 0x0000000c7d3f7812 */ /* 0x040fe200078efcff */
[----:B--2---:R-:W-:Y:S01]  /*39d0*/  IMAD R44, R44, R45, RZ ;  /* 0x0000002d2c2c7224 */ /* 0x004fe200078e02ff */
[----:B------:R-:W-:Y:S01]  /*39e0*/  LOP3.LUT R38, R125, 0x2, RZ, 0xfc, !PT ;  /* 0x000000027d267812 */ /* 0x000fe200078efcff */
[----:B------:R2:W-:Y:S01]  /*39f0*/  STL [R1+0x1e0], R27 ;  /* 0x0001e01b01007387 */ /* 0x0005e20000100800 */
[----:B0-----:R-:W-:Y:S01]  /*3a00*/  PRMT R25, RZ, 0x7610, R25 ;  /* 0x00007610ff197816 */ /* 0x001fe20000000019 */
[----:B------:R-:W-:Y:S01]  /*3a10*/  IMAD.WIDE R44, R44, 0x2, R2 ;  /* 0x000000022c2c7825 */ /* 0x000fe200078e0202 */
[----:B------:R-:W-:Y:S01]  /*3a20*/  ISETP.GE.AND P1, PT, R37, UR7, PT ;  /* 0x0000000725007c0c */ /* 0x000fe2000bf26270 */
[----:B------:R0:W-:Y:S02]  /*3a30*/  STL [R1+0x1dc], R28 ;  /* 0x0001dc1c01007387 */ /* 0x0001e40000100800 */
[----:B---3--:R-:W-:-:S02]  /*3a40*/  IMAD R36, R125, R36, RZ ;  /* 0x000000247d247224 */ /* 0x008fc400078e02ff */
[----:B------:R-:W3:Y:S01]  /*3a50*/  @!P3 LDG.E.U16 R25, desc[UR8][R46.64] ;  /* 0x000000082e19b981 */ /* 0x000ee2000c1e1500 */
[----:B------:R-:W-:Y:S01]  /*3a60*/  ISETP.GE.AND P3, PT, R62, UR7, PT ;  /* 0x000000073e007c0c */ /* 0x000fe2000bf66270 */
[--C-:B------:R-:W-:Y:S01]  /*3a70*/  IMAD.WIDE R36, R36, 0x2, R2.reuse ;  /* 0x0000000224247825 */ /* 0x100fe200078e0202 */
[----:B------:R-:W5:Y:S01]  /*3a80*/  LDC R62, c[0x0][0x3a8] ;  /* 0x0000ea00ff3e7b82 */ /* 0x000f620000000800 */
[----:B------:R0:W3:Y:S01]  /*3a90*/  @!P2 LDG.E.U16 R20, desc[UR8][R44.64] ;  /* 0x000000082c14a981 */ /* 0x0000e2000c1e1500 */
[----:B------:R-:W-:Y:S01]  /*3aa0*/  ISETP.GE.AND P2, PT, R63, UR7, PT ;  /* 0x000000073f007c0c */ /* 0x000fe2000bf46270 */
[----:B----4-:R-:W-:Y:S01]  /*3ab0*/  IMAD R38, R38, R39, RZ ;  /* 0x0000002726267224 */ /* 0x010fe200078e02ff */
[C---:B------:R-:W-:Y:S01]  /*3ac0*/  LOP3.LUT R0, R125.reuse, 0x8, RZ, 0xfc, !PT ;  /* 0x000000087d007812 */ /* 0x040fe200078efcff */
[----:B------:R-:W4:Y:S01]  /*3ad0*/  @!P0 LDG.E.U16 R60, desc[UR8][R36.64] ;  /* 0x00000008243c8981 */ /* 0x000f22000c1e1500 */
[C---:B------:R-:W-:Y:S01]  /*3ae0*/  LOP3.LUT R66, R125.reuse, 0xa, RZ, 0xfc, !PT ;  /* 0x0000000a7d427812 */ /* 0x040fe200078efcff */
[----:B------:R-:W-:Y:S01]  /*3af0*/  IMAD.WIDE R38, R38, 0x2, R2 ;  /* 0x0000000226267825 */ /* 0x000fe200078e0202 */
[----:B------:R-:W2:Y:S01]  /*3b00*/  LDC R63, c[0x0][0x3a8] ;  /* 0x0000ea00ff3f7b82 */ /* 0x000ea20000000800 */
[----:B------:R-:W-:Y:S01]  /*3b10*/  ISETP.GE.AND P0, PT, R0, UR7, PT ;  /* 0x0000000700007c0c */ /* 0x000fe2000bf06270 */
[----:B------:R1:W-:Y:S01]  /*3b20*/  STL [R1+0x1d8], R29 ;  /* 0x0001d81d01007387 */ /* 0x0003e20000100800 */
[----:B------:R-:W-:-:S03]  /*3b30*/  LOP3.LUT R0, R125, 0x10, RZ, 0xfc, !PT ;  /* 0x000000107d007812 */ /* 0x000fc600078efcff */
[----:B------:R5:W3:Y:S01]  /*3b40*/  @!P1 LDG.E.U16 R85, desc[UR8][R38.64] ;  /* 0x0000000826559981 */ /* 0x000ae2000c1e1500 */
[----:B------:R-:W-:Y:S01]  /*3b50*/  ISETP.GE.AND P4, PT, R0, UR7, PT ;  /* 0x0000000700007c0c */ /* 0x000fe2000bf86270 */
[----:B0-----:R-:W0:Y:S01]  /*3b60*/  LDC R45, c[0x0][0x3a8] ;  /* 0x0000ea00ff2d7b82 */ /* 0x001e220000000800 */
[C---:B------:R-:W-:Y:S01]  /*3b70*/  LOP3.LUT R0, R125.reuse, 0x8, RZ, 0xfc, !PT ;  /* 0x000000087d007812 */ /* 0x040fe200078efcff */
[----:B------:R0:W-:Y:S01]  /*3b80*/  STL [R1+0x1d4], R30 ;  /* 0x0001d41e01007387 */ /* 0x0001e20000100800 */
[----:B------:R-:W-:Y:S02]  /*3b90*/  ISETP.GE.AND P1, PT, R66, UR7, PT ;  /* 0x0000000742007c0c */ /* 0x000fe4000bf26270 */
[----:B-1----:R-:W-:Y:S01]  /*3ba0*/  PRMT R26, RZ, 0x7610, R26 ;  /* 0x00007610ff1a7816 */ /* 0x002fe2000000001a */
[----:B------:R1:W-:Y:S02]  /*3bb0*/  STL [R1+0x1d0], R31 ;  /* 0x0001d01f01007387 */ /* 0x0003e40000100800 */
[----:B------:R-:W0:Y:S01]  /*3bc0*/  LDC R66, c[0x0][0x3a8] ;  /* 0x0000ea00ff427b82 */ /* 0x000e220000000800 */
[----:B-----5:R-:W-:Y:S01]  /*3bd0*/  IMAD R0, R0, R62, RZ ;  /* 0x0000003e00007224 */ /* 0x020fe200078e02ff */
[C---:B------:R-:W-:Y:S01]  /*3be0*/  LOP3.LUT R62, R125.reuse, 0xe, RZ, 0xfc, !PT ;  /* 0x0000000e7d3e7812 */ /* 0x040fe200078efcff */
[----:B------:R5:W-:Y:S05]  /*3bf0*/  STL [R1+0x1cc], R32 ;  /* 0x0001cc2001007387 */ /* 0x000bea0000100800 */
[----:B------:R-:W1:Y:S01]  /*3c00*/  LDC R39, c[0x0][0x3a8] ;  /* 0x0000ea00ff277b82 */ /* 0x000e620000000800 */
[----:B--2---:R-:W-:Y:S01]  /*3c10*/  IMAD R62, R62, R63, RZ ;  /* 0x0000003f3e3e7224 */ /* 0x004fe200078e02ff */
[C---:B------:R-:W-:Y:S01]  /*3c20*/  LOP3.LUT R70, R125.reuse, 0x18, RZ, 0xfc, !PT ;  /* 0x000000187d467812 */ /* 0x040fe200078efcff */
[--C-:B------:R-:W-:Y:S01]  /*3c30*/  IMAD.WIDE R36, R0, 0x2, R2.reuse ;  /* 0x0000000200247825 */ /* 0x100fe200078e0202 */
[C---:B------:R-:W-:Y:S01]  /*3c40*/  LOP3.LUT R38, R125.reuse, 0xa, RZ, 0xfc, !PT ;  /* 0x0000000a7d267812 */ /* 0x040fe200078efcff */
[----:B------:R2:W-:Y:S02]  /*3c50*/  STL [R1+0x1c8], R33 ;  /* 0x0001c82101007387 */ /* 0x0005e40000100800 */
[----:B------:R-:W-:Y:S01]  /*3c60*/  IMAD.WIDE R62, R62, 0x2, R2 ;  /* 0x000000023e3e7825 */ /* 0x000fe200078e0202 */
[----:B------:R-:W-:Y:S01]  /*3c70*/  LOP3.LUT R0, R125, 0x10, RZ, 0xfc, !PT ;  /* 0x000000107d007812 */ /* 0x000fe200078efcff */
[----:B------:R1:W-:Y:S04]  /*3c80*/  STL [R1+0x1c4], R34 ;  /* 0x0001c42201007387 */ /* 0x0003e80000100800 */
[----:B------:R-:W2:Y:S01]  /*3c90*/  @!P3 LDG.E.U16 R26, desc[UR8][R62.64] ;  /* 0x000000083e1ab981 */ /* 0x000ea2000c1e1500 */
[----:B------:R-:W-:-:S02]  /*3ca0*/  ISETP.GE.AND P3, PT, R70, UR7, PT ;  /* 0x0000000746007c0c */ /* 0x000fc4000bf66270 */
[----:B------:R-:W5:Y:S01]  /*3cb0*/  LDC R70, c[0x0][0x3a8] ;  /* 0x0000ea00ff467b82 */ /* 0x000f620000000800 */
[----:B0-----:R-:W-:Y:S01]  /*3cc0*/  IMAD R0, R0, R66, RZ ;  /* 0x0000004200007224 */ /* 0x001fe200078e02ff */
[----:B------:R-:W-:Y:S01]  /*3cd0*/  PRMT R65, RZ, 0x7610, R65 ;  /* 0x00007610ff417816 */ /* 0x000fe20000000041 */
[----:B------:R0:W-:Y:S02]  /*3ce0*/  STL [R1+0x1c0], R35 ;  /* 0x0001c02301007387 */ /* 0x0001e40000100800 */
[----:B------:R-:W-:Y:S01]  /*3cf0*/  IMAD.WIDE R66, R0, 0x2, R2 ;  /* 0x0000000200427825 */ /* 0x000fe200078e0202 */
[C---:B------:R-:W-:Y:S02]  /*3d00*/  LOP3.LUT R0, R125.reuse, 0x12, RZ, 0xfc, !PT ;  /* 0x000000127d007812 */ /* 0x040fe400078efcff */
[----:B------:R-:W-:Y:S01]  /*3d10*/  PRMT R47, RZ, 0x7610, R47 ;  /* 0x00007610ff2f7816 */ /* 0x000fe2000000002f */
[----:B-1----:R-:W-:Y:S01]  /*3d20*/  IMAD R38, R38, R39, RZ ;  /* 0x0000002726267224 */ /* 0x002fe200078e02ff */
[C---:B------:R-:W-:Y:S01]  /*3d30*/  LOP3.LUT R44, R125.reuse, 0xc, RZ, 0xfc, !PT ;  /* 0x0000000c7d2c7812 */ /* 0x040fe200078efcff */
[----:B------:R-:W2:Y:S01]  /*3d40*/  @!P0 LDG.E.U16 R65, desc[UR8][R36.64] ;  /* 0x0000000824418981 */ /* 0x000ea2000c1e1500 */
[----:B------:R-:W-:Y:S01]  /*3d50*/  PRMT R83, RZ, 0x7610, R83 ;  /* 0x00007610ff537816 */ /* 0x000fe20000000053 */
[--C-:B------:R-:W-:Y:S01]  /*3d60*/  IMAD.WIDE R38, R38, 0x2, R2.reuse ;  /* 0x0000000226267825 */ /* 0x100fe200078e0202 */
[----:B------:R-:W-:Y:S01]  /*3d70*/  ISETP.GE.AND P0, PT, R0, UR7, PT ;  /* 0x0000000700007c0c */ /* 0x000fe2000bf06270 */
[----:B------:R-:W2:Y:S01]  /*3d80*/  @!P4 LDG.E.U16 R47, desc[UR8][R66.64] ;  /* 0x00000008422fc981 */ /* 0x000ea2000c1e1500 */
[C---:B------:R-:W-:Y:S01]  /*3d90*/  LOP3.LUT R0, R125.reuse, 0x1a, RZ, 0xfc, !PT ;  /* 0x0000001a7d007812 */ /* 0x040fe200078efcff */
[----:B------:R-:W-:Y:S01]  /*3da0*/  IMAD R44, R44, R45, RZ ;  /* 0x0000002d2c2c7224 */ /* 0x000fe200078e02ff */
[----:B------:R-:W-:Y:S01]  /*3db0*/  LOP3.LUT R74, R125, 0x14, RZ, 0xfc, !PT ;  /* 0x000000147d4a7812 */ /* 0x000fe200078efcff */
[----:B------:R1:W2:Y:S01]  /*3dc0*/  @!P1 LDG.E.U16 R83, desc[UR8][R38.64] ;  /* 0x0000000826539981 */ /* 0x0002a2000c1e1500 */
[----:B------:R-:W-:Y:S01]  /*3dd0*/  ISETP.GE.AND P4, PT, R0, UR7, PT ;  /* 0x0000000700007c0c */ /* 0x000fe2000bf86270 */
[----:B------:R-:W-:Y:S01]  /*3de0*/  IMAD.WIDE R44, R44, 0x2, R2 ;  /* 0x000000022c2c7825 */ /* 0x000fe200078e0202 */
[----:B------:R-:W-:-:S02]  /*3df0*/  PRMT R21, RZ, 0x7610, R21 ;  /* 0x00007610ff157816 */ /* 0x000fc40000000015 */
[C---:B------:R-:W-:Y:S02]  /*3e00*/  LOP3.LUT R0, R125.reuse, 0x12, RZ, 0xfc, !PT ;  /* 0x000000127d007812 */ /* 0x040fe400078efcff */
[----:B------:R-:W-:Y:S02]  /*3e10*/  ISETP.GE.AND P1, PT, R74, UR7, PT ;  /* 0x000000074a007c0c */ /* 0x000fe4000bf26270 */
[----:B------:R-:W0:Y:S01]  /*3e20*/  LDC R74, c[0x0][0x3a8] ;  /* 0x0000ea00ff4a7b82 */ /* 0x000e220000000800 */
[----:B-----5:R-:W-:Y:S01]  /*3e30*/  IMAD R0, R0, R70, RZ ;  /* 0x0000004600007224 */ /* 0x020fe200078e02ff */
[----:B------:R5:W2:Y:S06]  /*3e40*/  @!P2 LDG.E.U16 R21, desc[UR8][R44.64] ;  /* 0x000000082c15a981 */ /* 0x000aac000c1e1500 */
[----:B-1----:R-:W1:Y:S08]  /*3e50*/  LDC R39, c[0x0][0x3a8] ;  /* 0x0000ea00ff277b82 */ /* 0x002e700000000800 */
[----:B------:R-:W0:Y:S08]  /*3e60*/  LDC R70, c[0x0][0x3a8] ;  /* 0x0000ea00ff467b82 */ /* 0x000e300000000800 */
[----:B-----5:R-:W5:Y:S01]  /*3e70*/  LDC R45, c[0x0][0x3a8] ;  /* 0x0000ea00ff2d7b82 */ /* 0x020f620000000800 */
[----:B------:R-:W-:-:S02]  /*3e80*/  LOP3.LUT R71, R125, 0x16, RZ, 0xfc, !PT ;  /* 0x000000167d477812 */ /* 0x000fc400078efcff */
[----:B------:R-:W-:Y:S02]  /*3e90*/  LOP3.LUT R38, R125, 0x14, RZ, 0xfc, !PT ;  /* 0x000000147d267812 */ /* 0x000fe400078efcff */
[----:B------:R-:W-:Y:S02]  /*3ea0*/  ISETP.GE.AND P2, PT, R71, UR7, PT ;  /* 0x0000000747007c0c */ /* 0x000fe4000bf46270 */
[C---:B------:R-:W-:Y:S01]  /*3eb0*/  LOP3.LUT R71, R125.reuse, 0x18, RZ, 0xfc, !PT ;  /* 0x000000187d477812 */ /* 0x040fe200078efcff */
[----:B------:R-:W-:Y:S01]  /*3ec0*/  IMAD.WIDE R36, R0, 0x2, R2 ;  /* 0x0000000200247825 */ /* 0x000fe200078e0202 */
[C---:B------:R-:W-:Y:S02]  /*3ed0*/  LOP3.LUT R0, R125.reuse, 0x1a, RZ, 0xfc, !PT ;  /* 0x0000001a7d007812 */ /* 0x040fe400078efcff */
[----:B------:R-:W-:Y:S01]  /*3ee0*/  LOP3.LUT R44, R125, 0x16, RZ, 0xfc, !PT ;  /* 0x000000167d2c7812 */ /* 0x000fe200078efcff */
[----:B-1----:R-:W-:Y:S02]  /*3ef0*/  IMAD R38, R38, R39, RZ ;  /* 0x0000002726267224 */ /* 0x002fe400078e02ff */
[----:B0-----:R-:W-:Y:S01]  /*3f00*/  IMAD R71, R71, R74, RZ ;  /* 0x0000004a47477224 */ /* 0x001fe200078e02ff */
[----:B------:R-:W-:Y:S01]  /*3f10*/  PRMT R22, RZ, 0x7610, R22 ;  /* 0x00007610ff167816 */ /* 0x000fe20000000016 */
[----:B------:R-:W-:Y:S01]  /*3f20*/  IMAD.WIDE R38, R38, 0x2, R2 ;  /* 0x0000000226267825 */ /* 0x000fe200078e0202 */
[----:B------:R-:W-:-:S03]  /*3f30*/  PRMT R64, RZ, 0x7610, R64 ;  /* 0x00007610ff407816 */ /* 0x000fc60000000040 */
[----:B------:R-:W-:Y:S01]  /*3f40*/  IMAD R0, R0, R70, RZ ;  /* 0x0000004600007224 */ /* 0x000fe200078e02ff */
[----:B------:R-:W-:Y:S01]  /*3f50*/  LOP3.LUT R70, R125, 0x22, RZ, 0xfc, !PT ;  /* 0x000000227d467812 */ /* 0x000fe200078efcff */
[----:B------:R-:W-:Y:S01]  /*3f60*/  IMAD.WIDE R62, R71, 0x2, R2 ;  /* 0x00000002473e7825 */ /* 0x000fe200078e0202 */
[----:B------:R-:W-:Y:S01]  /*3f70*/  PRMT R27, RZ, 0x7610, R27 ;  /* 0x00007610ff1b7816 */ /* 0x000fe2000000001b */
[----:B------:R0:W2:Y:S02]  /*3f80*/  @!P1 LDG.E.U16 R22, desc[UR8][R38.64] ;  /* 0x0000000826169981 */ /* 0x0000a4000c1e1500 */
[----:B-----5:R-:W-:Y:S02]  /*3f90*/  IMAD R44, R44, R45, RZ ;  /* 0x0000002d2c2c7224 */ /* 0x020fe400078e02ff */
[----:B------:R-:W5:Y:S01]  /*3fa0*/  @!P3 LDG.E.U16 R64, desc[UR8][R62.64] ;  /* 0x000000083e40b981 */ /* 0x000f62000c1e1500 */
[----:B------:R-:W-:Y:S01]  /*3fb0*/  ISETP.GE.AND P3, PT, R70, UR7, PT ;  /* 0x0000000746007c0c */ /* 0x000fe2000bf66270 */
[----:B------:R-:W-:Y:S01]  /*3fc0*/  IMAD.WIDE R44, R44, 0x2, R2 ;  /* 0x000000022c2c7825 */ /* 0x000fe200078e0202 */
[----:B------:R-:W1:Y:S01]  /*3fd0*/  LDC R70, c[0x0][0x3a8] ;  /* 0x0000ea00ff467b82 */ /* 0x000e620000000800 */
[----:B------:R-:W-:-:S03]  /*3fe0*/  PRMT R82, RZ, 0x7610, R82 ;  /* 0x00007610ff527816 */ /* 0x000fc60000000052 */
[----:B------:R0:W2:Y:S04]  /*3ff0*/  @!P2 LDG.E.U16 R27, desc[UR8][R44.64] ;  /* 0x000000082c1ba981 */ /* 0x0000a8000c1e1500 */
[----:B0-----:R-:W0:Y:S01]  /*4000*/  LDC R39, c[0x0][0x3a8] ;  /* 0x0000ea00ff277b82 */ /* 0x001e220000000800 */
[----:B------:R-:W-:Y:S01]  /*4010*/  IMAD.WIDE R66, R0, 0x2, R2 ;  /* 0x0000000200427825 */ /* 0x000fe200078e0202 */
[----:B------:R-:W-:Y:S01]  /*4020*/  LOP3.LUT R0, R125, 0x1c, RZ, 0xfc, !PT ;  /* 0x0000001c7d007812 */ /* 0x000fe200078efcff */
[----:B------:R-:W2:Y:S05]  /*4030*/  @!P0 LDG.E.U16 R82, desc[UR8][R36.64] ;  /* 0x0000000824528981 */ /* 0x000eaa000c1e1500 */
[----:B------:R-:W1:Y:S01]  /*4040*/  LDC R45, c[0x0][0x3a8] ;  /* 0x0000ea00ff2d7b82 */ /* 0x000e620000000800 */
[----:B------:R-:W-:-:S02]  /*4050*/  PRMT R79, RZ, 0x7610, R79 ;  /* 0x00007610ff4f7816 */ /* 0x000fc4000000004f */
[----:B------:R-:W-:Y:S02]  /*4060*/  ISETP.GE.AND P0, PT, R0, UR7, PT ;  /* 0x0000000700007c0c */ /* 0x000fe4000bf06270 */
[C---:B------:R-:W-:Y:S02]  /*4070*/  LOP3.LUT R74, R125.reuse, 0x1e, RZ, 0xfc, !PT ;  /* 0x0000001e7d4a7812 */ /* 0x040fe400078efcff */
[C---:B------:R-:W-:Y:S01]  /*4080*/  LOP3.LUT R0, R125.reuse, 0x24, RZ, 0xfc, !PT ;  /* 0x000000247d007812 */ /* 0x040fe200078efcff */
[----:B------:R-:W2:Y:S01]  /*4090*/  @!P4 LDG.E.U16 R79, desc[UR8][R66.64] ;  /* 0x00000008424fc981 */ /* 0x000ea2000c1e1500 */
[C---:B------:R-:W-:Y:S02]  /*40a0*/  LOP3.LUT R38, R125.reuse, 0x1e, RZ, 0xfc, !PT ;  /* 0x0000001e7d267812 */ /* 0x040fe400078efcff */
[----:B------:R-:W-:Y:S02]  /*40b0*/  ISETP.GE.AND P1, PT, R74, UR7, PT ;  /* 0x000000074a007c0c */ /* 0x000fe4000bf26270 */
[----:B------:R-:W-:Y:S01]  /*40c0*/  ISETP.GE.AND P4, PT, R0, UR7, PT ;  /* 0x0000000700007c0c */ /* 0x000fe2000bf86270 */
[----:B------:R-:W1:Y:S01]  /*40d0*/  LDC R74, c[0x0][0x3a8] ;  /* 0x0000ea00ff4a7b82 */ /* 0x000e620000000800 */
[----:B------:R-:W-:-:S02]  /*40e0*/  LOP3.LUT R0, R125, 0x1c, RZ, 0xfc, !PT ;  /* 0x0000001c7d007812 */ /* 0x000fc400078efcff */
[C---:B------:R-:W-:Y:S01]  /*40f0*/  LOP3.LUT R71, R125.reuse, 0x20, RZ, 0xfc, !PT ;  /* 0x000000207d477812 */ /* 0x040fe200078efcff */
[----:B0-----:R-:W-:Y:S01]  /*4100*/  IMAD R38, R38, R39, RZ ;  /* 0x0000002726267224 */ /* 0x001fe200078e02ff */
[----:B------:R-:W-:Y:S01]  /*4110*/  LOP3.LUT R44, R125, 0x20, RZ, 0xfc, !PT ;  /* 0x000000207d2c7812 */ /* 0x000fe200078efcff */
[----:B-1----:R-:W-:Y:S01]  /*4120*/  IMAD R0, R0, R70, RZ ;  /* 0x0000004600007224 */ /* 0x002fe200078e02ff */
[----:B------:R-:W-:Y:S01]  /*4130*/  ISETP.GE.AND P2, PT, R71, UR7, PT ;  /* 0x0000000747007c0c */ /* 0x000fe2000bf46270 */
[----:B------:R-:W0:Y:S01]  /*4140*/  LDC R70, c[0x0][0x3a8] ;  /* 0x0000ea00ff467b82 */ /* 0x000e220000000800 */
[----:B------:R-:W-:Y:S01]  /*4150*/  PRMT R28, RZ, 0x7610, R28 ;  /* 0x00007610ff1c7816 */ /* 0x000fe2000000001c */
[----:B------:R-:W-:Y:S01]  /*4160*/  IMAD.WIDE R38, R38, 0x2, R2 ;  /* 0x0000000226267825 */ /* 0x000fe200078e0202 */
[----:B------:R-:W-:-:S03]  /*4170*/  PRMT R46, RZ, 0x7610, R46 ;  /* 0x00007610ff2e7816 */ /* 0x000fc6000000002e */
[----:B------:R-:W-:Y:S01]  /*4180*/  IMAD R44, R44, R45, RZ ;  /* 0x0000002d2c2c7224 */ /* 0x000fe200078e02ff */
[----:B------:R1:W2:Y:S03]  /*4190*/  @!P1 LDG.E.U16 R28, desc[UR8][R38.64] ;  /* 0x00000008261c9981 */ /* 0x0002a6000c1e1500 */
[----:B------:R-:W-:-:S05]  /*41a0*/  IMAD.WIDE R44, R44, 0x2, R2 ;  /* 0x000000022c2c7825 */ /* 0x000fca00078e0202 */
[----:B------:R1:W2:Y:S02]  /*41b0*/  @!P2 LDG.E.U16 R46, desc[UR8][R44.64] ;  /* 0x000000082c2ea981 */ /* 0x0002a4000c1e1500 */
[----:B-1----:R-:W1:Y:S01]  /*41c0*/  LDC R39, c[0x0][0x3a8] ;  /* 0x0000ea00ff277b82 */ /* 0x002e620000000800 */
[----:B------:R-:W-:Y:S01]  /*41d0*/  LOP3.LUT R71, R125, 0x22, RZ, 0xfc, !PT ;  /* 0x000000227d477812 */ /* 0x000fe200078efcff */
[----:B------:R-:W-:-:S06]  /*41e0*/  IMAD.WIDE R36, R0, 0x2, R2 ;  /* 0x0000000200247825 */ /* 0x000fcc00078e0202 */
[----:B------:R-:W3:Y:S01]  /*41f0*/  LDC R45, c[0x0][0x3a8] ;  /* 0x0000ea00ff2d7b82 */ /* 0x000ee20000000800 */
[----:B------:R-:W-:Y:S01]  /*4200*/  LOP3.LUT R0, R125, 0x24, RZ, 0xfc, !PT ;  /* 0x000000247d007812 */ /* 0x000fe200078efcff */
[----:B------:R-:W-:Y:S01]  /*4210*/  IMAD R71, R71, R74, RZ ;  /* 0x0000004a47477224 */ /* 0x000fe200078e02ff */
[----:B------:R-:W-:-:S03]  /*4220*/  LOP3.LUT R74, R125, 0x28, RZ, 0xfc, !PT ;  /* 0x000000287d4a7812 */ /* 0x000fc600078efcff */
[----:B0-----:R-:W-:Y:S01]  /*4230*/  IMAD R0, R0, R70, RZ ;  /* 0x0000004600007224 */ /* 0x001fe200078e02ff */
[----:B------:R-:W-:Y:S01]  /*4240*/  LOP3.LUT R38, R125, 0x28, RZ, 0xfc, !PT ;  /* 0x000000287d267812 */ /* 0x000fe200078efcff */
[----:B------:R-:W-:Y:S01]  /*4250*/  IMAD.WIDE R62, R71, 0x2, R2 ;  /* 0x00000002473e7825 */ /* 0x000fe200078e0202 */
[----:B------:R-:W-:Y:S02]  /*4260*/  PRMT R24, RZ, 0x7610, R24 ;  /* 0x00007610ff187816 */ /* 0x000fe40000000018 */
[----:B------:R-:W-:Y:S01]  /*4270*/  ISETP.GE.AND P1, PT, R74, UR7, PT ;  /* 0x000000074a007c0c */ /* 0x000fe2000bf26270 */
[----:B------:R-:W-:Y:S01]  /*4280*/  IMAD.WIDE R66, R0, 0x2, R2 ;  /* 0x0000000200427825 */ /* 0x000fe200078e0202 */
[C---:B------:R-:W-:Y:S01]  /*4290*/  LOP3.LUT R71, R125.reuse, 0x2a, RZ, 0xfc, !PT ;  /* 0x0000002a7d477812 */ /* 0x040fe200078efcff */
[----:B------:R-:W0:Y:S01]  /*42a0*/  LDC R74, c[0x0][0x3a8] ;  /* 0x0000ea00ff4a7b82 */ /* 0x000e220000000800 */
[----:B------:R-:W-:Y:S01]  /*42b0*/  LOP3.LUT R44, R125, 0x2a, RZ, 0xfc, !PT ;  /* 0x0000002a7d2c7812 */ /* 0x000fe200078efcff */
[----:B-1----:R-:W-:Y:S01]  /*42c0*/  IMAD R38, R38, R39, RZ ;  /* 0x0000002726267224 */ /* 0x002fe200078e02ff */
[----:B------:R1:W2:Y:S01]  /*42d0*/  @!P4 LDG.E.U16 R24, desc[UR8][R66.64] ;  /* 0x000000084218c981 */ /* 0x0002a2000c1e1500 */
[----:B------:R-:W-:-:S02]  /*42e0*/  ISETP.GE.AND P2, PT, R71, UR7, PT ;  /* 0x0000000747007c0c */ /* 0x000fc4000bf46270 */
[----:B------:R-:W-:Y:S01]  /*42f0*/  IMAD.WIDE R38, R38, 0x2, R2 ;  /* 0x0000000226267825 */ /* 0x000fe200078e0202 */
[----:B------:R-:W-:-:S03]  /*4300*/  PRMT R68, RZ, 0x7610, R68 ;  /* 0x00007610ff447816 */ /* 0x000fc60000000044 */
[----:B---3--:R-:W-:Y:S01]  /*4310*/  IMAD R44, R44, R45, RZ ;  /* 0x0000002d2c2c7224 */ /* 0x008fe200078e02ff */
[----:B-1----:R-:W-:-:S03]  /*4320*/  PRMT R67, RZ, 0x7610, R67 ;  /* 0x00007610ff437816 */ /* 0x002fc60000000043 */
[----:B------:R-:W-:-:S03]  /*4330*/  IMAD.WIDE R44, R44, 0x2, R2 ;  /* 0x000000022c2c7825 */ /* 0x000fc600078e0202 */
[----:B------:R-:W3:Y:S04]  /*4340*/  @!P1 LDG.E.U16 R67, desc[UR8][R38.64] ;  /* 0x0000000826439981 */ /* 0x000ee8000c1e1500 */
[----:B------:R-:W2:Y:S04]  /*4350*/  @!P2 LDG.E.U16 R68, desc[UR8][R44.64] ;  /* 0x000000082c44a981 */ /* 0x000ea8000c1e1500 */
[----:B------:R-:W2:Y:S04]  /*4360*/  LDL R39, [R1+0x160] ;  /* 0x0001600001277983 */ /* 0x000ea80000100800 */
[----:B------:R-:W3:Y:S01]  /*4370*/  LDL R45, [R1+0x164] ;  /* 0x00016400012d7983 */ /* 0x000ee20000100800 */
[----:B------:R-:W-:-:S02]  /*4380*/  PRMT R78, RZ, 0x7610, R78 ;  /* 0x00007610ff4e7816 */ /* 0x000fc4000000004e */
[----:B------:R-:W-:-:S04]  /*4390*/  LOP3.LUT R70, R125, 0x2c, RZ, 0xfc, !PT ;  /* 0x0000002c7d467812 */ /* 0x000fc800078efcff */
[----:B------:R-:W4:Y:S01]  /*43a0*/  @!P3 LDG.E.U16 R78, desc[UR8][R62.64] ;  /* 0x000000083e4eb981 */ /* 0x000f22000c1e1500 */
[----:B------:R-:W-:Y:S02]  /*43b0*/  ISETP.GE.AND P3, PT, R70, UR7, PT ;  /* 0x0000000746007c0c */ /* 0x000fe4000bf66270 */
[----:B------:R-:W1:Y:S01]  /*43c0*/  LDC R70, c[0x0][0x3a8] ;  /* 0x0000ea00ff467b82 */ /* 0x000e620000000800 */
[----:B------:R-:W-:Y:S02]  /*43d0*/  PRMT R23, RZ, 0x7610, R23 ;  /* 0x00007610ff177816 */ /* 0x000fe40000000017 */
[----:B------:R-:W-:-:S04]  /*43e0*/  LOP3.LUT R0, R125, 0x26, RZ, 0xfc, !PT ;  /* 0x000000267d007812 */ /* 0x000fc800078efcff */
[----:B------:R0:W4:Y:S01]  /*43f0*/  @!P0 LDG.E.U16 R23, desc[UR8][R36.64] ;  /* 0x0000000824178981 */ /* 0x000122000c1e1500 */
[----:B------:R-:W-:Y:S02]  /*4400*/  ISETP.GE.AND P0, PT, R0, UR7, PT ;  /* 0x0000000700007c0c */ /* 0x000fe4000bf06270 */
[----:B------:R-:W-:-:S04]  /*4410*/  LOP3.LUT R0, R125, 0x2e, RZ, 0xfc, !PT ;  /* 0x0000002e7d007812 */ /* 0x000fc800078efcff */
[----:B------:R-:W-:Y:S02]  /*4420*/  ISETP.GE.AND P4, PT, R0, UR7, PT ;  /* 0x0000000700007c0c */ /* 0x000fe4000bf86270 */
[C---:B------:R-:W-:Y:S02]  /*4430*/  LOP3.LUT R0, R125.reuse, 0x26, RZ, 0xfc, !PT ;  /* 0x000000267d007812 */ /* 0x040fe400078efcff */
[----:B------:R-:W-:Y:S02]  /*4440*/  LOP3.LUT R71, R125, 0x2c, RZ, 0xfc, !PT ;  /* 0x0000002c7d477812 */ /* 0x000fe400078efcff */
[----:B------:R-:W-:Y:S01]  /*4450*/  PRMT R29, RZ, 0x7610, R29 ;  /* 0x00007610ff1d7816 */ /* 0x000fe2000000001d */
[----:B-1----:R-:W-:Y:S02]  /*4460*/  IMAD R0, R0, R70, RZ ;  /* 0x0000004600007224 */ /* 0x002fe400078e02ff */
[----:B0-----:R-:W-:Y:S01]  /*4470*/  IMAD R71, R71, R74, RZ ;  /* 0x0000004a47477224 */ /* 0x001fe200078e02ff */
[----:B------:R-:W-:Y:S01]  /*4480*/  PRMT R124, RZ, 0x7610, R124 ;  /* 0x00007610ff7c7816 */ /* 0x000fe2000000007c */
[----:B------:R-:W-:Y:S01]  /*4490*/  IMAD.WIDE R36, R0, 0x2, R2 ;  /* 0x0000000200247825 */ /* 0x000fe200078e0202 */
[----:B------:R-:W-:Y:S01]  /*44a0*/  PRMT R69, RZ, 0x7610, R69 ;  /* 0x00007610ff457816 */ /* 0x000fe20000000045 */
[----:B------:R-:W0:Y:S02]  /*44b0*/  LDC R70, c[0x0][0x3a8] ;  /* 0x0000ea00ff467b82 */ /* 0x000e240000000800 */
[----:B------:R-:W-:Y:S01]  /*44c0*/  IMAD.WIDE R62, R71, 0x2, R2 ;  /* 0x00000002473e7825 */ /* 0x000fe200078e0202 */
[----:B------:R1:W4:Y:S04]  /*44d0*/  @!P0 LDG.E.U16 R29, desc[UR8][R36.64] ;  /* 0x00000008241d8981 */ /* 0x000328000c1e1500 */
[----:B------:R-:W4:Y:S01]  /*44e0*/  @!P3 LDG.E.U16 R124, desc[UR8][R62.64] ;  /* 0x000000083e7cb981 */ /* 0x000f22000c1e1500 */
[----:B-1----:R-:W-:-:S02]  /*44f0*/  LOP3.LUT R36, R125, 0x32, RZ, 0xfc, !PT ;  /* 0x000000327d247812 */ /* 0x002fc400078efcff */
[----:B------:R-:W-:Y:S01]  /*4500*/  LOP3.LUT R37, R125, 0x34, RZ, 0xfc, !PT ;  /* 0x000000347d257812 */ /* 0x000fe200078efcff */
[----:B------:R-:W4:Y:S01]  /*4510*/  LDL R63, [R1+0x168] ;  /* 0x00016800013f7983 */ /* 0x000f220000100800 */
[----:B------:R-:W-:Y:S02]  /*4520*/  ISETP.GE.AND P1, PT, R36, UR7, PT ;  /* 0x0000000724007c0c */ /* 0x000fe4000bf26270 */
[----:B------:R-:W-:Y:S02]  /*4530*/  ISETP.GE.AND P2, PT, R37, UR7, PT ;  /* 0x0000000725007c0c */ /* 0x000fe4000bf46270 */
[----:B------:R-:W-:Y:S02]  /*4540*/  PRMT R123, RZ, 0x7610, R123 ;  /* 0x00007610ff7b7816 */ /* 0x000fe4000000007b */
[C---:B------:R-:W-:Y:S02]  /*4550*/  LOP3.LUT R74, R125.reuse, 0x36, RZ, 0xfc, !PT ;  /* 0x000000367d4a7812 */ /* 0x040fe400078efcff */
[----:B------:R-:W-:Y:S01]  /*4560*/  LOP3.LUT R0, R125, 0x2e, RZ, 0xfc, !PT ;  /* 0x0000002e7d007812 */ /* 0x000fe200078efcff */
[----:B--2---:R-:W-:-:S04]  /*4570*/  IMAD.WIDE R38, R39, 0x2, R2 ;  /* 0x0000000227267825 */ /* 0x004fc800078e0202 */
[----:B---3--:R-:W-:Y:S01]  /*4580*/  IMAD.WIDE R44, R45, 0x2, R2 ;  /* 0x000000022d2c7825 */ /* 0x008fe200078e0202 */
[----:B------:R-:W2:Y:S04]  /*4590*/  @!P1 LDG.E.U16 R69, desc[UR8][R38.64] ;  /* 0x0000000826459981 */ /* 0x000ea8000c1e1500 */
[----:B------:R1:W3:Y:S04]  /*45a0*/  @!P2 LDG.E.U16 R123, desc[UR8][R44.64] ;  /* 0x000000082c7ba981 */ /* 0x0002e8000c1e1500 */
[----:B------:R-:W2:Y:S04]  /*45b0*/  LDL R39, [R1+0x170] ;  /* 0x0001700001277983 */ /* 0x000ea80000100800 */
[----:B------:R-:W3:Y:S01]  /*45c0*/  LDL R45, [R1+0x174] ;  /* 0x00017400012d7983 */ /* 0x000ee20000100800 */
[----:B------:R-:W-:-:S02]  /*45d0*/  ISETP.GE.AND P3, PT, R74, UR7, PT ;  /* 0x000000074a007c0c */ /* 0x000fc4000bf66270 */
[----:B------:R-:W1:Y:S01]  /*45e0*/  LDC R74, c[0x0][0x3a8] ;  /* 0x0000ea00ff4a7b82 */ /* 0x000e620000000800 */
[----:B0-----:R-:W-:Y:S01]  /*45f0*/  IMAD R0, R0, R70, RZ ;  /* 0x0000004600007224 */ /* 0x001fe200078e02ff */
[----:B------:R-:W-:-:S03]  /*4600*/  PRMT R30, RZ, 0x7610, R30 ;  /* 0x00007610ff1e7816 */ /* 0x000fc6000000001e */
[----:B------:R-:W-:Y:S01]  /*4610*/  IMAD.WIDE R70, R0, 0x2, R2 ;  /* 0x0000000200467825 */ /* 0x000fe200078e0202 */
[----:B------:R-:W-:-:S04]  /*4620*/  LOP3.LUT R0, R125, 0x30, RZ, 0xfc, !PT ;  /* 0x000000307d007812 */ /* 0x000fc800078efcff */
[----:B------:R-:W-:Y:S01]  /*4630*/  ISETP.GE.AND P0, PT, R0, UR7, PT ;  /* 0x0000000700007c0c */ /* 0x000fe2000bf06270 */
[----:B------:R0:W5:Y:S01]  /*4640*/  @!P4 LDG.E.U16 R30, desc[UR8][R70.64] ;  /* 0x00000008461ec981 */ /* 0x000162000c1e1500 */
[----:B------:R-:W-:-:S04]  /*4650*/  LOP3.LUT R0, R125, 0x38, RZ, 0xfc, !PT ;  /* 0x000000387d007812 */ /* 0x000fc800078efcff */
[----:B------:R-:W-:Y:S02]  /*4660*/  ISETP.GE.AND P4, PT, R0, UR7, PT ;  /* 0x0000000700007c0c */ /* 0x000fe4000bf86270 */
[----:B------:R-:W-:-:S05]  /*4670*/  LOP3.LUT R0, R125, 0x30, RZ, 0xfc, !PT ;  /* 0x000000307d007812 */ /* 0x000fca00078efcff */
[----:B-1----:R-:W-:Y:S02]  /*4680*/  IMAD R0, R0, R74, RZ ;  /* 0x0000004a00007224 */ /* 0x002fe400078e02ff */
[----:B------:R-:W1:Y:S02]  /*4690*/  LDC R74, c[0x0][0x3a8] ;  /* 0x0000ea00ff4a7b82 */ /* 0x000e640000000800 */
[----:B------:R-:W-:Y:S01]  /*46a0*/  IMAD.WIDE R36, R0, 0x2, R2 ;  /* 0x0000000200247825 */ /* 0x000fe200078e0202 */
[C---:B------:R-:W-:Y:S02]  /*46b0*/  LOP3.LUT R0, R125.reuse, 0x38, RZ, 0xfc, !PT ;  /* 0x000000387d007812 */ /* 0x040fe400078efcff */
[----:B------:R-:W-:Y:S02]  /*46c0*/  PRMT R31, RZ, 0x7610, R31 ;  /* 0x00007610ff1f7816 */ /* 0x000fe4000000001f */
[----:B------:R-:W-:Y:S01]  /*46d0*/  LOP3.LUT R44, R125, 0x3c, RZ, 0xfc, !PT ;  /* 0x0000003c7d2c7812 */ /* 0x000fe200078efcff */
[----:B-1----:R-:W-:-:S02]  /*46e0*/  IMAD R0, R0, R74, RZ ;  /* 0x0000004a00007224 */ /* 0x002fc400078e02ff */
[--C-:B----4-:R-:W-:Y:S01]  /*46f0*/  IMAD.WIDE R62, R63, 0x2, R2.reuse ;  /* 0x000000023f3e7825 */ /* 0x110fe200078e0202 */
[----:B------:R-:W4:Y:S03]  /*4700*/  LDL R74, [R1+0x178] ;  /* 0x00017800014a7983 */ /* 0x000f260000100800 */
[----:B0-----:R-:W-:Y:S01]  /*4710*/  IMAD.WIDE R70, R0, 0x2, R2 ;  /* 0x0000000200467825 */ /* 0x001fe200078e0202 */
[----:B------:R-:W-:Y:S01]  /*4720*/  PRMT R81, RZ, 0x7610, R81 ;  /* 0x00007610ff517816 */ /* 0x000fe20000000051 */
[----:B------:R-:W4:Y:S01]  /*4730*/  LDL R0, [R1+0x16c] ;  /* 0x00016c0001007983 */ /* 0x000f220000100800 */
[----:B------:R-:W-:-:S03]  /*4740*/  LOP3.LUT R38, R125, 0x3e, RZ, 0xfc, !PT ;  /* 0x0000003e7d267812 */ /* 0x000fc600078efcff */
[----:B------:R-:W5:Y:S01]  /*4750*/  @!P3 LDG.E.U16 R31, desc[UR8][R62.64] ;  /* 0x000000083e1fb981 */ /* 0x000f62000c1e1500 */
[----:B------:R-:W-:-:S03]  /*4760*/  ISETP.GE.AND P3, PT, R44, UR7, PT ;  /* 0x000000072c007c0c */ /* 0x000fc6000bf66270 */
[----:B------:R-:W5:Y:S01]  /*4770*/  @!P4 LDG.E.U16 R81, desc[UR8][R70.64] ;  /* 0x000000084651c981 */ /* 0x000f62000c1e1500 */
[----:B------:R-:W-:Y:S02]  /*4780*/  ISETP.GE.AND P4, PT, R38, UR7, PT ;  /* 0x0000000726007c0c */ /* 0x000fe4000bf86270 */
[----:B------:R-:W-:Y:S02]  /*4790*/  PRMT R122, RZ, 0x7610, R122 ;  /* 0x00007610ff7a7816 */ /* 0x000fe4000000007a */
[----:B------:R-:W-:Y:S01]  /*47a0*/  PRMT R32, RZ, 0x7610, R32 ;  /* 0x00007610ff207816 */ /* 0x000fe20000000020 */
[----:B--2---:R-:W-:-:S04]  /*47b0*/  IMAD.WIDE R38, R39, 0x2, R2 ;  /* 0x0000000227267825 */ /* 0x004fc800078e0202 */
[----:B---3--:R-:W-:Y:S01]  /*47c0*/  IMAD.WIDE R44, R45, 0x2, R2 ;  /* 0x000000022d2c7825 */ /* 0x008fe200078e0202 */
[----:B------:R0:W2:Y:S04]  /*47d0*/  @!P3 LDG.E.U16 R122, desc[UR8][R38.64] ;  /* 0x00000008267ab981 */ /* 0x0000a8000c1e1500 */
[----:B------:R-:W3:Y:S04]  /*47e0*/  @!P4 LDG.E.U16 R32, desc[UR8][R44.64] ;  /* 0x000000082c20c981 */ /* 0x000ee8000c1e1500 */
[----:B------:R-:W2:Y:S04]  /*47f0*/  LDL R39, [R1+0x180] ;  /* 0x0001800001277983 */ /* 0x000ea80000100800 */
[----:B------:R-:W3:Y:S01]  /*4800*/  LDL R45, [R1+0x188] ;  /* 0x00018800012d7983 */ /* 0x000ee20000100800 */
[----:B------:R-:W-:-:S06]  /*4810*/  PRMT R66, RZ, 0x7610, R66 ;  /* 0x00007610ff427816 */ /* 0x000fcc0000000042 */
[----:B------:R1:W3:Y:S01]  /*4820*/  @!P0 LDG.E.U16 R66, desc[UR8][R36.64] ;  /* 0x0000000824428981 */ /* 0x0002e2000c1e1500 */
[----:B0-----:R-:W0:Y:S01]  /*4830*/  S2R R38, SR_TID.X ;  /* 0x0000000000267919 */ /* 0x001e220000002100 */
[----:B-1----:R-:W-:-:S04]  /*4840*/  LOP3.LUT R37, R125, 0x3a, RZ, 0xfc, !PT ;  /* 0x0000003a7d257812 */ /* 0x002fc800078efcff */
[----:B------:R-:W-:Y:S02]  /*4850*/  ISETP.GE.AND P2, PT, R37, UR7, PT ;  /* 0x0000000725007c0c */ /* 0x000fe4000bf46270 */
[C---:B------:R-:W-:Y:S02]  /*4860*/  LOP3.LUT R36, R125.reuse, 0x40, RZ, 0xfc, !PT ;  /* 0x000000407d247812 */ /* 0x040fe400078efcff */
[----:B------:R-:W-:Y:S02]  /*4870*/  LOP3.LUT R37, R125, 0x42, RZ, 0xfc, !PT ;  /* 0x000000427d257812 */ /* 0x000fe400078efcff */
[----:B------:R-:W-:Y:S02]  /*4880*/  ISETP.GE.AND P5, PT, R36, UR7, PT ;  /* 0x0000000724007c0c */ /* 0x000fe4000bfa6270 */
[----:B------:R-:W-:Y:S02]  /*4890*/  ISETP.GE.AND P1, PT, R37, UR7, PT ;  /* 0x0000000725007c0c */ /* 0x000fe4000bf26270 */
[----:B------:R-:W-:Y:S01]  /*48a0*/  PRMT R73, RZ, 0x7610, R73 ;  /* 0x00007610ff497816 */ /* 0x000fe20000000049 */
[----:B----4-:R-:W-:-:S05]  /*48b0*/  IMAD.WIDE R36, R0, 0x2, R2 ;  /* 0x0000000200247825 */ /* 0x010fca00078e0202 */
[----:B------:R-:W4:Y:S01]  /*48c0*/  @!P2 LDG.E.U16 R73, desc[UR8][R36.64] ;  /* 0x000000082449a981 */ /* 0x000f22000c1e1500 */
[----:B------:R-:W-:-:S03]  /*48d0*/  IMAD.WIDE R62, R74, 0x2, R2 ;  /* 0x000000024a3e7825 */ /* 0x000fc600078e0202 */
[----:B------:R-:W4:Y:S01]  /*48e0*/  LDL R74, [R1+0x18c] ;  /* 0x00018c00014a7983 */ /* 0x000f220000100800 */
[----:B------:R-:W-:-:S03]  /*48f0*/  LOP3.LUT R0, R125, 0x44, RZ, 0xfc, !PT ;  /* 0x000000447d007812 */ /* 0x000fc600078efcff */
[----:B------:R-:W4:Y:S01]  /*4900*/  LDL R37, [R1+0x17c] ;  /* 0x00017c0001257983 */ /* 0x000f220000100800 */
[----:B------:R-:W-:-:S03]  /*4910*/  ISETP.GE.AND P0, PT, R0, UR7, PT ;  /* 0x0000000700007c0c */ /* 0x000fc6000bf06270 */
[----:B------:R-:W5:Y:S01]  /*4920*/  LDL R0, [R1+0x184] ;  /* 0x0001840001007983 */ /* 0x000f620000100800 */
[----:B------:R-:W-:Y:S02]  /*4930*/  LOP3.LUT R44, R125, 0x48, RZ, 0xfc, !PT ;  /* 0x000000487d2c7812 */ /* 0x000fe400078efcff */
[----:B0-----:R-:W-:Y:S02]  /*4940*/  SHF.R.U32.HI R125, RZ, 0x8, R38 ;  /* 0x00000008ff7d7819 */ /* 0x001fe40000011626 */
[----:B------:R-:W-:Y:S02]  /*4950*/  ISETP.GE.AND P3, PT, R44, UR7, PT ;  /* 0x000000072c007c0c */ /* 0x000fe4000bf66270 */
[----:B------:R-:W-:Y:S02]  /*4960*/  PRMT R121, RZ, 0x7610, R121 ;  /* 0x00007610ff797816 */ /* 0x000fe40000000079 */
[----:B------:R-:W-:Y:S01]  /*4970*/  PRMT R108, RZ, 0x7610, R108 ;  /* 0x00007610ff6c7816 */ /* 0x000fe2000000006c */
[----:B--2---:R-:W-:-:S05]  /*4980*/  IMAD.WIDE R38, R39, 0x2, R2 ;  /* 0x0000000227267825 */ /* 0x004fca00078e0202 */
[----:B------:R3:W2:Y:S02]  /*4990*/  @!P0 LDG.E.U16 R121, desc[UR8][R38.64] ;  /* 0x0000000826798981 */ /* 0x0006a4000c1e1500 */
[----:B---3--:R-:W-:-:S05]  /*49a0*/  IMAD.WIDE R38, R45, 0x2, R2 ;  /* 0x000000022d267825 */ /* 0x008fca00078e0202 */
[----:B------:R-:W3:Y:S04]  /*49b0*/  @!P3 LDG.E.U16 R108, desc[UR8][R38.64] ;  /* 0x00000008266cb981 */ /* 0x000ee8000c1e1500 */
[----:B------:R-:W2:Y:S01]  /*49c0*/  LDL R39, [R1+0x190] ;  /* 0x0001900001277983 */ /* 0x000ea20000100800 */
[----:B------:R-:W-:-:S04]  /*49d0*/  SGXT.U32 R125, R125, 0x1 ;  /* 0x000000017d7d781a */ /* 0x000fc80000000000 */
[----:B------:R-:W-:-:S04]  /*49e0*/  LOP3.LUT R125, R125, 0x46, RZ, 0xfc, !PT ;  /* 0x000000467d7d7812 */ /* 0x000fc800078efcff */
[----:B------:R-:W-:Y:S02]  /*49f0*/  ISETP.GE.AND P2, PT, R125, UR7, PT ;  /* 0x000000077d007c0c */ /* 0x000fe4000bf46270 */
[----:B------:R-:W0:Y:S01]  /*4a00*/  S2R R125, SR_TID.X ;  /* 0x00000000007d7919 */ /* 0x000e220000002100 */
[----:B------:R-:W-:Y:S02]  /*4a10*/  PRMT R70, RZ, 0x7610, R70 ;  /* 0x00007610ff467816 */ /* 0x000fe40000000046 */
[----:B------:R-:W-:Y:S02]  /*4a20*/  PRMT R33, RZ, 0x7610, R33 ;  /* 0x00007610ff217816 */ /* 0x000fe40000000021 */
[----:B0-----:R-:W-:-:S04]  /*4a30*/  SHF.R.U32.HI R125, RZ, 0x8, R125 ;  /* 0x00000008ff7d7819 */ /* 0x001fc8000001167d */
[----:B------:R-:W-:Y:S01]  /*4a40*/  SGXT.U32 R125, R125, 0x1 ;  /* 0x000000017d7d781a */ /* 0x000fe20000000000 */
[----:B----4-:R-:W-:-:S03]  /*4a50*/  IMAD.WIDE R36, R37, 0x2, R2 ;  /* 0x0000000225247825 */ /* 0x010fc600078e0202 */
[C---:B------:R-:W-:Y:S02]  /*4a60*/  LOP3.LUT R44, R125.reuse, 0x4c, RZ, 0xfc, !PT ;  /* 0x0000004c7d2c7812 */ /* 0x040fe400078efcff */
[----:B------:R0:W4:Y:S02]  /*4a70*/  @!P1 LDG.E.U16 R70, desc[UR8][R36.64] ;  /* 0x0000000824469981 */ /* 0x000124000c1e1500 */
[----:B------:R-:W-:Y:S01]  /*4a80*/  ISETP.GE.AND P0, PT, R44, UR7, PT ;  /* 0x000000072c007c0c */ /* 0x000fe2000bf06270 */
[----:B------:R-:W-:Y:S02]  /*4a90*/  IMAD.WIDE R44, R74, 0x2, R2 ;  /* 0x000000024a2c7825 */ /* 0x000fe400078e0202 */
[----:B------:R-:W1:Y:S01]  /*4aa0*/  LDC R74, c[0x0][0x3a8] ;  /* 0x0000ea00ff4a7b82 */ /* 0x000e620000000800 */
[----:B0-----:R-:W-:-:S04]  /*4ab0*/  LOP3.LUT R37, R125, 0x4a, RZ, 0xfc, !PT ;  /* 0x0000004a7d257812 */ /* 0x001fc800078efcff */
[----:B------:R-:W-:Y:S01]  /*4ac0*/  ISETP.GE.AND P1, PT, R37, UR7, PT ;  /* 0x0000000725007c0c */ /* 0x000fe2000bf26270 */
[----:B-----5:R-:W-:Y:S01]  /*4ad0*/  IMAD.WIDE R36, R0, 0x2, R2 ;  /* 0x0000000200247825 */ /* 0x020fe200078e0202 */
[----:B------:R-:W-:-:S04]  /*4ae0*/  LOP3.LUT R0, R125, 0x4e, RZ, 0xfc, !PT ;  /* 0x0000004e7d007812 */ /* 0x000fc800078efcff */
[----:B------:R-:W-:Y:S01]  /*4af0*/  ISETP.GE.AND P4, PT, R0, UR7, PT ;  /* 0x0000000700007c0c */ /* 0x000fe2000bf86270 */
[----:B------:R0:W5:Y:S01]  /*4b00*/  @!P2 LDG.E.U16 R33, desc[UR8][R36.64] ;  /* 0x000000082421a981 */ /* 0x000162000c1e1500 */
[----:B------:R-:W-:-:S04]  /*4b10*/  LOP3.LUT R0, R125, 0x50, RZ, 0xfc, !PT ;  /* 0x000000507d007812 */ /* 0x000fc800078efcff */
[----:B------:R-:W-:Y:S02]  /*4b20*/  ISETP.GE.AND P2, PT, R0, UR7, PT ;  /* 0x0000000700007c0c */ /* 0x000fe4000bf46270 */
[----:B------:R-:W-:Y:S02]  /*4b30*/  LOP3.LUT R0, R125, 0x4c, RZ, 0xfc, !PT ;  /* 0x0000004c7d007812 */ /* 0x000fe400078efcff */
[----:B------:R-:W-:-:S03]  /*4b40*/  PRMT R120, RZ, 0x7610, R120 ;  /* 0x00007610ff787816 */ /* 0x000fc60000000078 */
[----:B-1----:R-:W-:Y:S01]  /*4b50*/  IMAD R0, R0, R74, RZ ;  /* 0x0000004a00007224 */ /* 0x002fe200078e02ff */
[----:B------:R-:W-:Y:S01]  /*4b60*/  PRMT R34, RZ, 0x7610, R34 ;  /* 0x00007610ff227816 */ /* 0x000fe20000000022 */
[----:B------:R-:W1:Y:S02]  /*4b70*/  LDC R74, c[0x0][0x3a8] ;  /* 0x0000ea00ff4a7b82 */ /* 0x000e640000000800 */
[----:B0-----:R-:W-:-:S05]  /*4b80*/  IMAD.WIDE R36, R0, 0x2, R2 ;  /* 0x0000000200247825 */ /* 0x001fca00078e0202 */
[----:B------:R-:W3:Y:S04]  /*4b90*/  @!P0 LDG.E.U16 R120, desc[UR8][R36.64] ;  /* 0x0000000824788981 */ /* 0x000ee8000c1e1500 */
[----:B------:R-:W3:Y:S01]  /*4ba0*/  LDL R37, [R1+0x194] ;  /* 0x0001940001257983 */ /* 0x000ee20000100800 */
[----:B--2---:R-:W-:-:S05]  /*4bb0*/  IMAD.WIDE R38, R39, 0x2, R2 ;  /* 0x0000000227267825 */ /* 0x004fca00078e0202 */
[----:B------:R-:W2:Y:S04]  /*4bc0*/  @!P4 LDG.E.U16 R34, desc[UR8][R38.64] ;  /* 0x000000082622c981 */ /* 0x000ea8000c1e1500 */
[----:B------:R-:W2:Y:S01]  /*4bd0*/  LDL R39, [R1+0x198] ;  /* 0x0001980001277983 */ /* 0x000ea20000100800 */
[----:B------:R-:W-:-:S05]  /*4be0*/  LOP3.LUT R0, R125, 0x50, RZ, 0xfc, !PT ;  /* 0x000000507d007812 */ /* 0x000fca00078efcff */
[----:B-1----:R-:W-:Y:S01]  /*4bf0*/  IMAD R0, R0, R74, RZ ;  /* 0x0000004a00007224 */ /* 0x002fe200078e02ff */
[----:B------:R-:W-:Y:S02]  /*4c00*/  LOP3.LUT R74, R125, 0x56, RZ, 0xfc, !PT ;  /* 0x000000567d4a7812 */ /* 0x000fe400078efcff */
[----:B------:R-:W-:Y:S02]  /*4c10*/  PRMT R72, RZ, 0x7610, R72 ;  /* 0x00007610ff487816 */ /* 0x000fe40000000048 */
[----:B------:R-:W-:Y:S02]  /*4c20*/  ISETP.GE.AND P3, PT, R74, UR7, PT ;  /* 0x000000074a007c0c */ /* 0x000fe4000bf66270 */
[----:B------:R-:W0:Y:S02]  /*4c30*/  LDC R74, c[0x0][0x3a8] ;  /* 0x0000ea00ff4a7b82 */ /* 0x000e240000000800 */
[----:B------:R1:W4:Y:S01]  /*4c40*/  @!P1 LDG.E.U16 R72, desc[UR8][R44.64] ;  /* 0x000000082c489981 */ /* 0x000322000c1e1500 */
[----:B------:R-:W-:-:S02]  /*4c50*/  PRMT R86, RZ, 0x7610, R86 ;  /* 0x00007610ff567816 */ /* 0x000fc40000000056 */
[----:B-1----:R-:W-:-:S04]  /*4c60*/  LOP3.LUT R45, R125, 0x52, RZ, 0xfc, !PT ;  /* 0x000000527d2d7812 */ /* 0x002fc800078efcff */
[----:B------:R-:W-:Y:S01]  /*4c70*/  ISETP.GE.AND P1, PT, R45, UR7, PT ;  /* 0x000000072d007c0c */ /* 0x000fe2000bf26270 */
[----:B------:R-:W-:Y:S01]  /*4c80*/  IMAD.WIDE R44, R0, 0x2, R2 ;  /* 0x00000002002c7825 */ /* 0x000fe200078e0202 */
[----:B------:R-:W-:-:S04]  /*4c90*/  LOP3.LUT R0, R125, 0x58, RZ, 0xfc, !PT ;  /* 0x000000587d007812 */ /* 0x000fc800078efcff */
[----:B------:R3:W4:Y:S01]  /*4ca0*/  @!P2 LDG.E.U16 R86, desc[UR8][R44.64] ;  /* 0x000000082c56a981 */ /* 0x000722000c1e1500 */
[----:B------:R-:W-:Y:S02]  /*4cb0*/  ISETP.GE.AND P2, PT, R0, UR7, PT ;  /* 0x0000000700007c0c */ /* 0x000fe4000bf46270 */
[----:B------:R-:W-:-:S05]  /*4cc0*/  LOP3.LUT R0, R125, 0x54, RZ, 0xfc, !PT ;  /* 0x000000547d007812 */ /* 0x000fca00078efcff */
[----:B0-----:R-:W-:Y:S02]  /*4cd0*/  IMAD R0, R0, R74, RZ ;  /* 0x0000004a00007224 */ /* 0x001fe400078e02ff */
[----:B------:R-:W0:Y:S01]  /*4ce0*/  LDC R74, c[0x0][0x3a8] ;  /* 0x0000ea00ff4a7b82 */ /* 0x000e220000000800 */
[----:B------:R-:W-:Y:S02]  /*4cf0*/  LOP3.LUT R36, R125, 0x54, RZ, 0xfc, !PT ;  /* 0x000000547d247812 */ /* 0x000fe400078efcff */
[----:B------:R-:W-:Y:S02]  /*4d00*/  PRMT R35, RZ, 0x7610, R35 ;  /* 0x00007610ff237816 */ /* 0x000fe40000000023 */
[----:B------:R-:W-:Y:S02]  /*4d10*/  ISETP.GE.AND P0, PT, R36, UR7, PT ;  /* 0x0000000724007c0c */ /* 0x000fe4000bf06270 */
[----:B------:R-:W-:Y:S02]  /*4d20*/  PRMT R118, RZ, 0x7610, R118 ;  /* 0x00007610ff767816 */ /* 0x000fe40000000076 */
[----:B------:R-:W-:-:S02]  /*4d30*/  PRMT R71, RZ, 0x7610, R71 ;  /* 0x00007610ff477816 */ /* 0x000fc40000000047 */
[----:B------:R-:W-:Y:S01]  /*4d40*/  PRMT R87, RZ, 0x7610, R87 ;  /* 0x00007610ff577816 */ /* 0x000fe20000000057 */
[----:B---3--:R-:W-:-:S04]  /*4d50*/  IMAD.WIDE R44, R37, 0x2, R2 ;  /* 0x00000002252c7825 */ /* 0x008fc800078e0202 */
[----:B------:R-:W-:Y:S01]  /*4d60*/  IMAD.WIDE R36, R0, 0x2, R2 ;  /* 0x0000000200247825 */ /* 0x000fe200078e0202 */
[C---:B------:R-:W-:Y:S01]  /*4d70*/  LOP3.LUT R0, R125.reuse, 0x58, RZ, 0xfc, !PT ;  /* 0x000000587d007812 */ /* 0x040fe200078efcff */
[----:B------:R1:W3:Y:S04]  /*4d80*/  @!P1 LDG.E.U16 R71, desc[UR8][R44.64] ;  /* 0x000000082c479981 */ /* 0x0002e8000c1e1500 */
[----:B0-----:R-:W-:Y:S01]  /*4d90*/  IMAD R0, R0, R74, RZ ;  /* 0x0000004a00007224 */ /* 0x001fe200078e02ff */
[----:B------:R-:W-:Y:S01]  /*4da0*/  LOP3.LUT R74, R125, 0x5a, RZ, 0xfc, !PT ;  /* 0x0000005a7d4a7812 */ /* 0x000fe200078efcff */
[----:B------:R-:W3:Y:S03]  /*4db0*/  @!P0 LDG.E.U16 R118, desc[UR8][R36.64] ;  /* 0x0000000824768981 */ /* 0x000ee6000c1e1500 */
[----:B------:R-:W-:-:S02]  /*4dc0*/  ISETP.GE.AND P0, PT, R74, UR7, PT ;  /* 0x000000074a007c0c */ /* 0x000fc4000bf06270 */
[----:B------:R-:W3:Y:S01]  /*4dd0*/  LDL R74, [R1+0x150] ;  /* 0x00015000014a7983 */ /* 0x000ee20000100800 */
[----:B-1----:R-:W-:-:S03]  /*4de0*/  IMAD.WIDE R44, R0, 0x2, R2 ;  /* 0x00000002002c7825 */ /* 0x002fc600078e0202 */
[----:B------:R-:W3:Y:S04]  /*4df0*/  LDL R37, [R1+0x19c] ;  /* 0x00019c0001257983 */ /* 0x000ee80000100800 */
[----:B------:R0:W4:Y:S04]  /*4e00*/  @!P2 LDG.E.U16 R87, desc[UR8][R44.64] ;  /* 0x000000082c57a981 */ /* 0x000128000c1e1500 */
[----:B------:R-:W4:Y:S01]  /*4e10*/  LDL R45, [R1+0x1a4] ;  /* 0x0001a400012d7983 */ /* 0x000f220000100800 */
[----:B0-----:R-:W-:-:S04]  /*4e20*/  LOP3.LUT R44, R125, 0x62, RZ, 0xfc, !PT ;  /* 0x000000627d2c7812 */ /* 0x001fc800078efcff */
[----:B------:R-:W-:Y:S02]  /*4e30*/  ISETP.GE.AND P4, PT, R44, UR7, PT ;  /* 0x000000072c007c0c */ /* 0x000fe4000bf86270 */
[----:B------:R-:W5:Y:S01]  /*4e40*/  LDL R44, [R1+0x154] ;  /* 0x00015400012c7983 */ /* 0x000f620000100800 */
[----:B--2---:R-:W-:-:S05]  /*4e50*/  IMAD.WIDE R38, R39, 0x2, R2 ;  /* 0x0000000227267825 */ /* 0x004fca00078e0202 */
[----:B------:R-:W2:Y:S04]  /*4e60*/  @!P3 LDG.E.U16 R35, desc[UR8][R38.64] ;  /* 0x000000082623b981 */ /* 0x000ea8000c1e1500 */
[----:B------:R-:W2:Y:S01]  /*4e70*/  LDL R39, [R1+0x1a0] ;  /* 0x0001a00001277983 */ /* 0x000ea20000100800 */
[----:B------:R-:W-:-:S04]  /*4e80*/  LOP3.LUT R0, R125, 0x5c, RZ, 0xfc, !PT ;  /* 0x0000005c7d007812 */ /* 0x000fc800078efcff */
[----:B------:R-:W-:Y:S02]  /*4e90*/  ISETP.GE.AND P1, PT, R0, UR7, PT ;  /* 0x0000000700007c0c */ /* 0x000fe4000bf26270 */
[----:B------:R-:W-:Y:S02]  /*4ea0*/  PRMT R115, RZ, 0x7610, R115 ;  /* 0x00007610ff737816 */ /* 0x000fe40000000073 */
[----:B------:R-:W-:Y:S02]  /*4eb0*/  PRMT R117, RZ, 0x7610, R117 ;  /* 0x00007610ff757816 */ /* 0x000fe40000000075 */
[----:B------:R-:W-:-:S04]  /*4ec0*/  LOP3.LUT R0, R125, 0x5e, RZ, 0xfc, !PT ;  /* 0x0000005e7d007812 */ /* 0x000fc800078efcff */
[----:B------:R-:W-:Y:S02]  /*4ed0*/  ISETP.GE.AND P2, PT, R0, UR7, PT ;  /* 0x0000000700007c0c */ /* 0x000fe4000bf46270 */
[C---:B------:R-:W-:Y:S02]  /*4ee0*/  LOP3.LUT R0, R125.reuse, 0x60, RZ, 0xfc, !PT ;  /* 0x000000607d007812 */ /* 0x040fe400078efcff */
[----:B------:R-:W-:Y:S02]  /*4ef0*/  PRMT R119, RZ, 0x7610, R119 ;  /* 0x00007610ff777816 */ /* 0x000fe40000000077 */
[----:B------:R-:W-:Y:S02]  /*4f00*/  ISETP.GE.AND P3, PT, R0, UR7, PT ;  /* 0x0000000700007c0c */ /* 0x000fe4000bf66270 */
[----:B------:R-:W-:Y:S02]  /*4f10*/  LOP3.LUT R0, R125, 0x64, RZ, 0xfc, !PT ;  /* 0x000000647d007812 */ /* 0x000fe400078efcff */
[----:B------:R-:W-:-:S02]  /*4f20*/  PRMT R114, RZ, 0x7610, R114 ;  /* 0x00007610ff727816 */ /* 0x000fc40000000072 */
[----:B------:R-:W-:Y:S02]  /*4f30*/  PRMT R113, RZ, 0x7610, R113 ;  /* 0x00007610ff717816 */ /* 0x000fe40000000071 */
[----:B------:R-:W-:Y:S01]  /*4f40*/  PRMT R102, RZ, 0x7610, R102 ;  /* 0x00007610ff667816 */ /* 0x000fe20000000066 */
[----:B---3--:R-:W-:-:S05]  /*4f50*/  IMAD.WIDE R36, R37, 0x2, R2 ;  /* 0x0000000225247825 */ /* 0x008fca00078e0202 */
[----:B------:R4:W3:Y:S02]  /*4f60*/  @!P0 LDG.E.U16 R117, desc[UR8][R36.64] ;  /* 0x0000000824758981 */ /* 0x0008e4000c1e1500 */
[----:B----4-:R-:W-:Y:S01]  /*4f70*/  IMAD.WIDE R36, R45, 0x2, R2 ;  /* 0x000000022d247825 */ /* 0x010fe200078e0202 */
[C---:B------:R-:W-:Y:S02]  /*4f80*/  LOP3.LUT R45, R125.reuse, 0x62, RZ, 0xfc, !PT ;  /* 0x000000627d2d7812 */ /* 0x040fe400078efcff */
[----:B------:R-:W-:Y:S02]  /*4f90*/  ISETP.GE.AND P0, PT, R0, UR7, PT ;  /* 0x0000000700007c0c */ /* 0x000fe4000bf06270 */
[----:B------:R-:W4:Y:S01]  /*4fa0*/  @!P2 LDG.E.U16 R119, desc[UR8][R36.64] ;  /* 0x000000082477a981 */ /* 0x000f22000c1e1500 */
[----:B------:R-:W-:Y:S02]  /*4fb0*/  LOP3.LUT R0, R125, 0x66, RZ, 0xfc, !PT ;  /* 0x000000667d007812 */ /* 0x000fe400078efcff */
[----:B------:R-:W-:-:S02]  /*4fc0*/  PRMT R116, RZ, 0x7610, R116 ;  /* 0x00007610ff747816 */ /* 0x000fc40000000074 */
[----:B------:R-:W-:Y:S02]  /*4fd0*/  PRMT R101, RZ, 0x7610, R101 ;  /* 0x00007610ff657816 */ /* 0x000fe40000000065 */
[----:B------:R-:W-:Y:S02]  /*4fe0*/  PRMT R112, RZ, 0x7610, R112 ;  /* 0x00007610ff707816 */ /* 0x000fe40000000070 */
[----:B------:R-:W-:Y:S02]  /*4ff0*/  PRMT R100, RZ, 0x7610, R100 ;  /* 0x00007610ff647816 */ /* 0x000fe40000000064 */
[----:B------:R-:W-:Y:S02]  /*5000*/  PRMT R84, RZ, 0x7610, R84 ;  /* 0x00007610ff547816 */ /* 0x000fe40000000054 */
[----:B------:R-:W-:Y:S01]  /*5010*/  PRMT R110, RZ, 0x7610, R110 ;  /* 0x00007610ff6e7816 */ /* 0x000fe2000000006e */
[----:B--2---:R-:W-:-:S05]  /*5020*/  IMAD.WIDE R38, R39, 0x2, R2 ;  /* 0x0000000227267825 */ /* 0x004fca00078e0202 */
[----:B------:R0:W2:Y:S02]  /*5030*/  @!P1 LDG.E.U16 R115, desc[UR8][R38.64] ;  /* 0x0000000826739981 */ /* 0x0000a4000c1e1500 */
[----:B0-----:R-:W-:Y:S02]  /*5040*/  IMAD.WIDE R38, R74, 0x2, R2 ;  /* 0x000000024a267825 */ /* 0x001fe400078e0202 */
[----:B------:R-:W0:Y:S03]  /*5050*/  LDC R74, c[0x0][0x3a8] ;  /* 0x0000ea00ff4a7b82 */ /* 0x000e260000000800 */
[----:B------:R1:W2:Y:S05]  /*5060*/  @!P3 LDG.E.U16 R102, desc[UR8][R38.64] ;  /* 0x000000082666b981 */ /* 0x0002aa000c1e1500 */
[----:B-1----:R-:W1:Y:S01]  /*5070*/  LDC R39, c[0x0][0x3a8] ;  /* 0x0000ea00ff277b82 */ /* 0x002e620000000800 */
[----:B0-----:R-:W-:-:S07]  /*5080*/  IMAD R45, R45, R74, RZ ;  /* 0x0000004a2d2d7224 */ /* 0x001fce00078e02ff */
[----:B------:R-:W0:Y:S01]  /*5090*/  LDC R74, c[0x0][0x3a8] ;  /* 0x0000ea00ff4a7b82 */ /* 0x000e220000000800 */
[----:B------:R-:W-:Y:S01]  /*50a0*/  IMAD.WIDE R36, R45, 0x2, R2 ;  /* 0x000000022d247825 */ /* 0x000fe200078e0202 */
[----:B------:R-:W-:-:S04]  /*50b0*/  LOP3.LUT R45, R125, 0x66, RZ, 0xfc, !PT ;  /* 0x000000667d2d7812 */ /* 0x000fc800078efcff */
[----:B------:R5:W2:Y:S02]  /*50c0*/  @!P4 LDG.E.U16 R114, desc[UR8][R36.64] ;  /* 0x000000082472c981 */ /* 0x000aa4000c1e1500 */
[----:B-----5:R-:W-:-:S05]  /*50d0*/  IMAD.WIDE R36, R44, 0x2, R2 ;  /* 0x000000022c247825 */ /* 0x020fca00078e0202 */
[----:B------:R5:W2:Y:S01]  /*50e0*/  @!P0 LDG.E.U16 R113, desc[UR8][R36.64] ;  /* 0x0000000824718981 */ /* 0x000aa2000c1e1500 */
[----:B0-----:R-:W-:-:S04]  /*50f0*/  IMAD R45, R45, R74, RZ ;  /* 0x0000004a2d2d7224 */ /* 0x001fc800078e02ff */
[----:B-----5:R-:W-:Y:S02]  /*5100*/  IMAD.WIDE R36, R45, 0x2, R2 ;  /* 0x000000022d247825 */ /* 0x020fe400078e0202 */
[----:B------:R-:W0:Y:S01]  /*5110*/  LDC R45, c[0x0][0x3a8] ;  /* 0x0000ea00ff2d7b82 */ /* 0x000e220000000800 */
[C---:B------:R-:W-:Y:S02]  /*5120*/  LOP3.LUT R44, R125.reuse, 0x6a, RZ, 0xfc, !PT ;  /* 0x0000006a7d2c7812 */ /* 0x040fe400078efcff */
[----:B------:R-:W-:Y:S02]  /*5130*/  ISETP.GE.AND P1, PT, R0, UR7, PT ;  /* 0x0000000700007c0c */ /* 0x000fe4000bf26270 */
[C---:B------:R-:W-:Y:S02]  /*5140*/  LOP3.LUT R38, R125.reuse, 0x68, RZ, 0xfc, !PT ;  /* 0x000000687d267812 */ /* 0x040fe400078efcff */
[----:B------:R-:W-:-:S03]  /*5150*/  LOP3.LUT R0, R125, 0x68, RZ, 0xfc, !PT ;  /* 0x000000687d007812 */ /* 0x000fc600078efcff */
[----:B-1----:R-:W-:Y:S01]  /*5160*/  IMAD R38, R38, R39, RZ ;  /* 0x0000002726267224 */ /* 0x002fe200078e02ff */
[----:B------:R-:W-:Y:S01]  /*5170*/  ISETP.GE.AND P0, PT, R0, UR7, PT ;  /* 0x0000000700007c0c */ /* 0x000fe2000bf06270 */
[----:B------:R-:W1:Y:S04]  /*5180*/  LDC R39, c[0x0][0x3a8] ;  /* 0x0000ea00ff277b82 */ /* 0x000e680000000800 */
[----:B------:R5:W2:Y:S01]  /*5190*/  @!P1 LDG.E.U16 R116, desc[UR8][R36.64] ;  /* 0x0000000824749981 */ /* 0x000aa2000c1e1500 */
[----:B0-----:R-:W-:-:S03]  /*51a0*/  IMAD R44, R44, R45, RZ ;  /* 0x0000002d2c2c7224 */ /* 0x001fc600078e02ff */
[----:B------:R-:W0:Y:S01]  /*51b0*/  LDC R45, c[0x0][0x3a8] ;  /* 0x0000ea00ff2d7b82 */ /* 0x000e220000000800 */
[----:B-----5:R-:W-:-:S05]  /*51c0*/  IMAD.WIDE R36, R38, 0x2, R2 ;  /* 0x0000000226247825 */ /* 0x020fca00078e0202 */
[----:B------:R5:W2:Y:S01]  /*51d0*/  @!P0 LDG.E.U16 R101, desc[UR8][R36.64] ;  /* 0x0000000824658981 */ /* 0x000aa2000c1e1500 */
[C---:B------:R-:W-:Y:S02]  /*51e0*/  LOP3.LUT R0, R125.reuse, 0x6a, RZ, 0xfc, !PT ;  /* 0x0000006a7d007812 */ /* 0x040fe400078efcff */
[C---:B------:R-:W-:Y:S01]  /*51f0*/  LOP3.LUT R38, R125.reuse, 0x78, RZ, 0xfc, !PT ;  /* 0x000000787d267812 */ /* 0x040fe200078efcff */
[----:B-----5:R-:W-:Y:S01]  /*5200*/  IMAD.WIDE R36, R44, 0x2, R2 ;  /* 0x000000022c247825 */ /* 0x020fe200078e0202 */
[----:B------:R-:W-:Y:S02]  /*5210*/  LOP3.LUT R44, R125, 0x70, RZ, 0xfc, !PT ;  /* 0x000000707d2c7812 */ /* 0x000fe400078efcff */
[----:B------:R-:W-:-:S03]  /*5220*/  ISETP.GE.AND P1, PT, R0, UR7, PT ;  /* 0x0000000700007c0c */ /* 0x000fc6000bf26270 */
[----:B0-----:R-:W-:Y:S02]  /*5230*/  IMAD R44, R44, R45, RZ ;  /* 0x0000002d2c2c7224 */ /* 0x001fe400078e02ff */
[----:B------:R-:W0:Y:S01]  /*5240*/  LDC R45, c[0x0][0x3a8] ;  /* 0x0000ea00ff2d7b82 */ /* 0x000e220000000800 */
[----:B-1----:R-:W-:Y:S01]  /*5250*/  IMAD R38, R38, R39, RZ ;  /* 0x0000002726267224 */ /* 0x002fe200078e02ff */
[----:B------:R-:W-:-:S06]  /*5260*/  LOP3.LUT R0, R125, 0x70, RZ, 0xfc, !PT ;  /* 0x000000707d007812 */ /* 0x000fcc00078efcff */
[----:B------:R1:W5:Y:S01]  /*5270*/  @!P1 LDG.E.U16 R112, desc[UR8][R36.64] ;  /* 0x0000000824709981 */ /* 0x000362000c1e1500 */
[----:B------:R-:W3:Y:S01]  /*5280*/  LDC R39, c[0x0][0x3a8] ;  /* 0x0000ea00ff277b82 */ /* 0x000ee20000000800 */
[----:B------:R-:W-:Y:S01]  /*5290*/  ISETP.GE.AND P0, PT, R0, UR7, PT ;  /* 0x0000000700007c0c */ /* 0x000fe2000bf06270 */
[----:B-1----:R-:W-:Y:S01]  /*52a0*/  IMAD.WIDE R36, R44, 0x2, R2 ;  /* 0x000000022c247825 */ /* 0x002fe200078e0202 */
[C---:B------:R-:W-:Y:S02]  /*52b0*/  LOP3.LUT R44, R125.reuse, 0x6c, RZ, 0xfc, !PT ;  /* 0x0000006c7d2c7812 */ /* 0x040fe400078efcff */
[----:B------:R-:W-:-:S09]  /*52c0*/  LOP3.LUT R0, R125, 0x78, RZ, 0xfc, !PT ;  /* 0x000000787d007812 */ /* 0x000fd200078efcff */
[----:B------:R1:W2:Y:S01]  /*52d0*/  @!P0 LDG.E.U16 R100, desc[UR8][R36.64] ;  /* 0x0000000824648981 */ /* 0x0002a2000c1e1500 */
[----:B0-----:R-:W-:Y:S02]  /*52e0*/  IMAD R44, R44, R45, RZ ;  /* 0x0000002d2c2c7224 */ /* 0x001fe400078e02ff */
[----:B------:R-:W0:Y:S01]  /*52f0*/  LDC R45, c[0x0][0x3a8] ;  /* 0x0000ea00ff2d7b82 */ /* 0x000e220000000800 */
[----:B------:R-:W-:Y:S01]  /*5300*/  ISETP.GE.AND P1, PT, R0, UR7, PT ;  /* 0x0000000700007c0c */ /* 0x000fe2000bf26270 */
[----:B-1----:R-:W-:Y:S01]  /*5310*/  IMAD.WIDE R36, R38, 0x2, R2 ;  /* 0x0000000226247825 */ /* 0x002fe200078e0202 */
[C---:B------:R-:W-:Y:S02]  /*5320*/  LOP3.LUT R38, R125.reuse, 0x6e, RZ, 0xfc, !PT ;  /* 0x0000006e7d267812 */ /* 0x040fe400078efcff */
[----:B------:R-:W-:-:S03]  /*5330*/  LOP3.LUT R0, R125, 0x6c, RZ, 0xfc, !PT ;  /* 0x0000006c7d007812 */ /* 0x000fc600078efcff */
[----:B---3--:R-:W-:Y:S02]  /*5340*/  IMAD R38, R38, R39, RZ ;  /* 0x0000002726267224 */ /* 0x008fe400078e02ff */
[----:B------:R-:W1:Y:S01]  /*5350*/  LDC R39, c[0x0][0x3a8] ;  /* 0x0000ea00ff277b82 */ /* 0x000e620000000800 */
[----:B------:R-:W-:-:S03]  /*5360*/  ISETP.GE.AND P0, PT, R0, UR7, PT ;  /* 0x0000000700007c0c */ /* 0x000fc6000bf06270 */
[----:B------:R3:W2:Y:S01]  /*5370*/  @!P1 LDG.E.U16 R84, desc[UR8][R36.64] ;  /* 0x0000000824549981 */ /* 0x0006a2000c1e1500 */
[C---:B------:R-:W-:Y:S01]  /*5380*/  LOP3.LUT R0, R125.reuse, 0x6e, RZ, 0xfc, !PT ;  /* 0x0000006e7d007812 */ /* 0x040fe200078efcff */
[----:B---3--:R-:W-:Y:S01]  /*5390*/  IMAD.WIDE R36, R44, 0x2, R2 ;  /* 0x000000022c247825 */ /* 0x008fe200078e0202 */
[----:B------:R-:W-:-:S07]  /*53a0*/  LOP3.LUT R44, R125, 0x72, RZ, 0xfc, !PT ;  /* 0x000000727d2c7812 */ /* 0x000fce00078efcff */
[----:B------:R3:W2:Y:S01]  /*53b0*/  @!P0 LDG.E.U16 R110, desc[UR8][R36.64] ;  /* 0x00000008246e8981 */ /* 0x0006a2000c1e1500 */
[----:B0-----:R-:W-:Y:S01]  /*53c0*/  IMAD R44, R44, R45, RZ ;  /* 0x0000002d2c2c7224 */ /* 0x001fe200078e02ff */
[----:B------:R-:W-:Y:S01]  /*53d0*/  ISETP.GE.AND P1, PT, R0, UR7, PT ;  /* 0x0000000700007c0c */ /* 0x000fe2000bf26270 */
[----:B------:R-:W0:Y:S01]  /*53e0*/  LDC R45, c[0x0][0x3a8] ;  /* 0x0000ea00ff2d7b82 */ /* 0x000e220000000800 */
[C---:B------:R-:W-:Y:S01]  /*53f0*/  LOP3.LUT R0, R125.reuse, 0x72, RZ, 0xfc, !PT ;  /* 0x000000727d007812 */ /* 0x040fe200078efcff */
[----:B---3--:R-:W-:Y:S01]  /*5400*/  IMAD.WIDE R36, R38, 0x2, R2 ;  /* 0x0000000226247825 */ /* 0x008fe200078e0202 */
[----:B------:R-:W-:Y:S02]  /*5410*/  LOP3.LUT R38, R125, 0x74, RZ, 0xfc, !PT ;  /* 0x000000747d267812 */ /* 0x000fe400078efcff */
[----:B------:R-:W-:-:S03]  /*5420*/  ISETP.GE.AND P0, PT, R0, UR7, PT ;  /* 0x0000000700007c0c */ /* 0x000fc6000bf06270 */
[----:B-1----:R-:W-:Y:S02]  /*5430*/  IMAD R38, R38, R39, RZ ;  /* 0x0000002726267224 */ /* 0x002fe400078e02ff */
[----:B------:R-:W1:Y:S01]  /*5440*/  LDC R39, c[0x0][0x3a8] ;  /* 0x0000ea00ff277b82 */ /* 0x000e620000000800 */
[----:B------:R-:W-:Y:S02]  /*5450*/  PRMT R111, RZ, 0x7610, R111 ;  /* 0x00007610ff6f7816 */ /* 0x000fe4000000006f */
[----:B------:R-:W-:Y:S02]  /*5460*/  LOP3.LUT R0, R125, 0x74, RZ, 0xfc, !PT ;  /* 0x000000747d007812 */ /* 0x000fe400078efcff */
[----:B------:R-:W-:Y:S02]  /*5470*/  PRMT R109, RZ, 0x7610, R109 ;  /* 0x00007610ff6d7816 */ /* 0x000fe4000000006d */
[----:B------:R3:W2:Y:S01]  /*5480*/  @!P1 LDG.E.U16 R111, desc[UR8][R36.64] ;  /* 0x00000008246f9981 */ /* 0x0006a2000c1e1500 */
[----:B------:R-:W-:-:S02]  /*5490*/  ISETP.GE.AND P1, PT, R0, UR7, PT ;  /* 0x0000000700007c0c */ /* 0x000fc4000bf26270 */
[C---:B------:R-:W-:Y:S01]  /*54a0*/  LOP3.LUT R0, R125.reuse, 0x76, RZ, 0xfc, !PT ;  /* 0x000000767d007812 */ /* 0x040fe200078efcff */
[----:B---3--:R-:W-:Y:S01]  /*54b0*/  IMAD.WIDE R36, R44, 0x2, R2 ;  /* 0x000000022c247825 */ /* 0x008fe200078e0202 */
[C---:B------:R-:W-:Y:S02]  /*54c0*/  LOP3.LUT R44, R125.reuse, 0x76, RZ, 0xfc, !PT ;  /* 0x000000767d2c7812 */ /* 0x040fe400078efcff */
[----:B------:R-:W-:Y:S02]  /*54d0*/  PRMT R76, RZ, 0x7610, R76 ;  /* 0x00007610ff4c7816 */ /* 0x000fe4000000004c */
[----:B------:R3:W2:Y:S01]  /*54e0*/  @!P0 LDG.E.U16 R109, desc[UR8][R36.64] ;  /* 0x00000008246d8981 */ /* 0x0006a2000c1e1500 */
[----:B------:R-:W-:Y:S01]  /*54f0*/  ISETP.GE.AND P0, PT, R0, UR7, PT ;  /* 0x0000000700007c0c */ /* 0x000fe2000bf06270 */
[----:B0-----:R-:W-:Y:S01]  /*5500*/  IMAD R44, R44, R45, RZ ;  /* 0x0000002d2c2c7224 */ /* 0x001fe200078e02ff */
[----:B------:R-:W-:Y:S01]  /*5510*/  PRMT R103, RZ, 0x7610, R103 ;  /* 0x00007610ff677816 */ /* 0x000fe20000000067 */
[----:B------:R-:W0:Y:S01]  /*5520*/  LDC R45, c[0x0][0x3a8] ;  /* 0x0000ea00ff2d7b82 */ /* 0x000e220000000800 */
[----:B---3--:R-:W-:Y:S01]  /*5530*/  IMAD.WIDE R36, R38, 0x2, R2 ;  /* 0x0000000226247825 */ /* 0x008fe200078e0202 */
[----:B------:R-:W-:-:S04]  /*5540*/  LOP3.LUT R38, R125, 0x7a, RZ, 0xfc, !PT ;  /* 0x0000007a7d267812 */ /* 0x000fc800078efcff */
[----:B------:R3:W2:Y:S01]  /*5550*/  @!P1 LDG.E.U16 R76, desc[UR8][R36.64] ;  /* 0x00000008244c9981 */ /* 0x0006a2000c1e1500 */
[----:B-1----:R-:W-:-:S03]  /*5560*/  IMAD R38, R38, R39, RZ ;  /* 0x0000002726267224 */ /* 0x002fc600078e02ff */
[----:B------:R-:W2:Y:S01]  /*5570*/  LDL.LU R39, [R1+0xd8] ;  /* 0x0000d80001277983 */ /* 0x000ea20000300800 */
[----:B---3--:R-:W-:-:S05]  /*5580*/  IMAD.WIDE R36, R44, 0x2, R2 ;  /* 0x000000022c247825 */ /* 0x008fca00078e0202 */
[----:B------:R1:W3:Y:S02]  /*5590*/  @!P0 LDG.E.U16 R103, desc[UR8][R36.64] ;  /* 0x0000000824678981 */ /* 0x0002e4000c1e1500 */
[----:B-1----:R-:W-:Y:S02]  /*55a0*/  IMAD.WIDE R36, R38, 0x2, R2 ;  /* 0x0000000226247825 */ /* 0x002fe400078e0202 */
[----:B------:R-:W2:Y:S01]  /*55b0*/  LDL.LU R38, [R1+0xe0] ;  /* 0x0000e00001267983 */ /* 0x000ea20000300800 */
[C---:B------:R-:W-:Y:S02]  /*55c0*/  LOP3.LUT R44, R125.reuse, 0x7c, RZ, 0xfc, !PT ;  /* 0x0000007c7d2c7812 */ /* 0x040fe400078efcff */
[----:B------:R-:W-:-:S03]  /*55d0*/  LOP3.LUT R0, R125, 0x7a, RZ, 0xfc, !PT ;  /* 0x0000007a7d007812 */ /* 0x000fc600078efcff */
[----:B0-----:R-:W-:Y:S02]  /*55e0*/  IMAD R44, R44, R45, RZ ;  /* 0x0000002d2c2c7224 */ /* 0x001fe400078e02ff */
[----:B------:R-:W0:Y:S01]  /*55f0*/  LDC R45, c[0x0][0x3a8] ;  /* 0x0000ea00ff2d7b82 */ /* 0x000e220000000800 */
[----:B------:R-:W-:Y:S01]  /*5600*/  ISETP.GE.AND P1, PT, R0, UR7, PT ;  /* 0x0000000700007c0c */ /* 0x000fe2000bf26270 */
[----:B------:R-:W1:Y:S01]  /*5610*/  S2R R74, SR_TID.X ;  /* 0x00000000004a7919 */ /* 0x000e620000002100 */
[C---:B------:R-:W-:Y:S02]  /*5620*/  LOP3.LUT R0, R125.reuse, 0x7c, RZ, 0xfc, !PT ;  /* 0x0000007c7d007812 */ /* 0x040fe400078efcff */
[----:B------:R-:W-:Y:S02]  /*5630*/  PRMT R77, RZ, 0x7610, R77 ;  /* 0x00007610ff4d7816 */ /* 0x000fe4000000004d */
[----:B------:R-:W-:Y:S02]  /*5640*/  ISETP.GE.AND P0, PT, R0, UR7, PT ;  /* 0x0000000700007c0c */ /* 0x000fe4000bf06270 */
[----:B------:R-:W-:-:S02]  /*5650*/  LOP3.LUT R0, R125, 0x7e, RZ, 0xfc, !PT ;  /* 0x0000007e7d007812 */ /* 0x000fc400078efcff */
[----:B------:R-:W-:-:S03]  /*5660*/  PRMT R80, RZ, 0x7610, R80 ;  /* 0x00007610ff507816 */ /* 0x000fc60000000050 */
[----:B------:R4:W3:Y:S01]  /*5670*/  @!P1 LDG.E.U16 R77, desc[UR8][R36.64] ;  /* 0x00000008244d9981 */ /* 0x0008e2000c1e1500 */
[----:B------:R-:W-:Y:S02]  /*5680*/  ISETP.GE.AND P1, PT, R0, UR7, PT ;  /* 0x0000000700007c0c */ /* 0x000fe4000bf26270 */
[----:B------:R-:W-:Y:S01]  /*5690*/  PRMT R75, RZ, 0x7610, R75 ;  /* 0x00007610ff4b7816 */ /* 0x000fe2000000004b */
[----:B------:R4:W3:Y:S02]  /*56a0*/  @!P5 LDG.E.U16 R80, desc[UR8][R62.64] ;  /* 0x000000083e50d981 */ /* 0x0008e4000c1e1500 */
[----:B----4-:R-:W-:Y:S01]  /*56b0*/  IMAD.WIDE R36, R44, 0x2, R2 ;  /* 0x000000022c247825 */ /* 0x010fe200078e0202 */
[----:B------:R-:W-:Y:S02]  /*56c0*/  LOP3.LUT R44, R125, 0x7e, RZ, 0xfc, !PT ;  /* 0x0000007e7d2c7812 */ /* 0x000fe400078efcff */
[----:B------:R-:W-:Y:S02]  /*56d0*/  PRMT R63, RZ, 0x7610, R63 ;  /* 0x00007610ff3f7816 */ /* 0x000fe4000000003f */
[----:B------:R4:W3:Y:S01]  /*56e0*/  @!P0 LDG.E.U16 R75, desc[UR8][R36.64] ;  /* 0x00000008244b8981 */ /* 0x0008e2000c1e1500 */
[----:B0-----:R-:W-:-:S03]  /*56f0*/  IMAD R44, R44, R45, RZ ;  /* 0x0000002d2c2c7224 */ /* 0x001fc600078e02ff */
[----:B------:R-:W3:Y:S01]  /*5700*/  LDL.LU R45, [R1+0xe8] ;  /* 0x0000e800012d7983 */ /* 0x000ee20000300800 */
[----:B----4-:R-:W-:Y:S01]  /*5710*/  IMAD.WIDE R36, R44, 0x2, R2 ;  /* 0x000000022c247825 */ /* 0x010fe200078e0202 */
[----:B-1----:R-:W-:Y:S02]  /*5720*/  LOP3.LUT R0, R74, 0x7f, RZ, 0xc0, !PT ;  /* 0x0000007f4a007812 */ /* 0x002fe400078ec0ff */
[----:B------:R-:W4:Y:S04]  /*5730*/  LDL.LU R44, [R1+0xec] ;  /* 0x0000ec00012c7983 */ /* 0x000f280000300800 */
[----:B------:R0:W3:Y:S01]  /*5740*/  @!P1 LDG.E.U16 R63, desc[UR8][R36.64] ;  /* 0x00000008243f9981 */ /* 0x0000e2000c1e1500 */
[C---:B------:R-:W-:Y:S01]  /*5750*/  ISETP.GE.AND P0, PT, R0.reuse, UR7, PT ;  /* 0x0000000700007c0c */ /* 0x040fe2000bf06270 */
[----:B------:R-:W-:-:S02]  /*5760*/  IMAD R0, R0, UR10, RZ ;  /* 0x0000000a00007c24 */ /* 0x000fc4000f8e02ff */
[----:B------:R1:W-:Y:S01]  /*5770*/  STL.64 [R1+0x1a8], R2 ;  /* 0x0001a80201007387 */ /* 0x0003e20000100a00 */
[----:B0-----:R-:W-:-:S03]  /*5780*/  PRMT R36, RZ, 0x7610, R36 ;  /* 0x00007610ff247816 */ /* 0x001fc60000000024 */
[----:B-1----:R-:W3:Y:S04]  /*5790*/  LDL.LU R2, [R1+0xf0] ;  /* 0x0000f00001027983 */ /* 0x002ee80000300800 */
[----:B------:R-:W3:Y:S01]  /*57a0*/  LDL.LU R3, [R1+0xf4] ;  /* 0x0000f40001037983 */ /* 0x000ee20000300800 */
[----:B------:R-:W-:Y:S06]  /*57b0*/  BAR.SYNC.DEFER_BLOCKING 0x0 ;  /* 0x0000000000007b1d */ /* 0x000fec0000010000 */
[----:B--2---:R0:W-:Y:S02]  /*57c0*/  STL.64 [R1+0xe0], R38 ;  /* 0x0000e02601007387 */ /* 0x0041e40000100a00 */
[----:B0-----:R-:W-:-:S05]  /*57d0*/  IMAD.WIDE R38, R0, 0x2, R38 ;  /* 0x0000000200267825 */ /* 0x001fca00078e0226 */
[----:B------:R0:W2:Y:S04]  /*57e0*/  @!P0 LDG.E.U16 R36, desc[UR8][R38.64] ;  /* 0x0000000826248981 */ /* 0x0000a8000c1e1500 */
[----:B------:R-:W0:Y:S04]  /*57f0*/  LDL.LU R38, [R1+0xdc] ;  /* 0x0000dc0001267983 */ /* 0x000e280000300800 */
[----:B------:R-:W0:Y:S01]  /*5800*/  LDL.LU R39, [R1+0xf8] ;  /* 0x0000f80001277983 */ /* 0x000e220000300800 */
[----:B------:R-:W-:Y:S02]  /*5810*/  PRMT R62, RZ, 0x7610, R62 ;  /* 0x00007610ff3e7816 */ /* 0x000fe4000000003e */
[----:B0-----:R-:W-:-:S04]  /*5820*/  LOP3.LUT R39, R39, R38, RZ, 0x3c, !PT ;  /* 0x0000002627277212 */ /* 0x001fc800078e3cff */
[----:B------:R-:W-:-:S04]  /*5830*/  LOP3.LUT R38, R39, R38, RZ, 0x3c, !PT ;  /* 0x0000002627267212 */ /* 0x000fc800078e3cff */
[----:B------:R-:W-:-:S05]  /*5840*/  LOP3.LUT R39, R39, R38, RZ, 0x3c, !PT ;  /* 0x0000002627277212 */ /* 0x000fca00078e3cff */
[----:B------:R0:W-:Y:S02]  /*5850*/  STL.64 [R1+0xd8], R38 ;  /* 0x0000d82601007387 */ /* 0x0001e40000100a00 */
[----:B0-----:R-:W-:-:S05]  /*5860*/  IMAD.WIDE R38, R0, 0x2, R38 ;  /* 0x0000000200267825 */ /* 0x001fca00078e0226 */
[----:B------:R3:W2:Y:S02]  /*5870*/  @!P0 LDG.E.U16 R62, desc[UR8][R38.64] ;  /* 0x00000008263e8981 */ /* 0x0006a4000c1e1500 */
[----:B---3--:R-:W-:Y:S02]  /*5880*/  IMAD.MOV.U32 R39, RZ, RZ, R45 ;  /* 0x000000ffff277224 */ /* 0x008fe400078e002d */
[----:B----4-:R-:W-:Y:S01]  /*5890*/  IMAD.MOV.U32 R38, RZ, RZ, R44 ;  /* 0x000000ffff267224 */ /* 0x010fe200078e002c */
[----:B------:R-:W3:Y:S04]  /*58a0*/  LDL.LU R45, [R1+0xd0] ;  /* 0x0000d000012d7983 */ /* 0x000ee80000300800 */
[----:B------:R-:W3:Y:S01]  /*58b0*/  LDL.LU R44, [R1+0xd4] ;  /* 0x0000d400012c7983 */ /* 0x000ee20000300800 */
[----:B------:R-:W-:-:S02]  /*58c0*/  LOP3.LUT R3, R3, R2, RZ, 0x3c, !PT ;  /* 0x0000000203037212 */ /* 0x000fc400078e3cff */
[----:B------:R-:W-:Y:S02]  /*58d0*/  PRMT R37, RZ, 0x7610, R37 ;  /* 0x00007610ff257816 */ /* 0x000fe40000000025 */
[C---:B------:R-:W-:Y:S01]  /*58e0*/  LOP3.LUT R2, R3.reuse, R2, RZ, 0x3c, !PT ;  /* 0x0000000203027212 */ /* 0x040fe200078e3cff */
[----:B------:R0:W-:Y:S03]  /*58f0*/  STL.64 [R1+0xf8], R38 ;  /* 0x0000f82601007387 */ /* 0x0001e60000100a00 */
[----:B------:R-:W-:Y:S02]  /*5900*/  LOP3.LUT R3, R3, R2, RZ, 0x3c, !PT ;  /* 0x0000000203037212 */ /* 0x000fe400078e3cff */
[----:B------:R-:W-:Y:S01]  /*5910*/  PRMT R61, RZ, 0x7610, R61 ;  /* 0x00007610ff3d7816 */ /* 0x000fe2000000003d */
[----:B0-----:R-:W-:-:S05]  /*5920*/  IMAD.WIDE R38, R0, 0x2, R38 ;  /* 0x0000000200267825 */ /* 0x001fca00078e0226 */
[----:B------:R0:W4:Y:S01]  /*5930*/  @!P0 LDG.E.U16 R37, desc[UR8][R38.64] ;  /* 0x0000000826258981 */ /* 0x000122000c1e1500 */
[----:B------:R-:W-:Y:S01]  /*5940*/  LOP3.LUT P1, RZ, R74, 0x100, RZ, 0xc0, !PT ;  /* 0x000001004aff7812 */ /* 0x000fe2000782c0ff */
[----:B0-----:R-:W-:-:S05]  /*5950*/  IMAD.WIDE R38, R0, 0x2, R2 ;  /* 0x0000000200267825 */ /* 0x001fca00078e0202 */
[----:B------:R0:W2:Y:S02]  /*5960*/  @!P0 LDG.E.U16 R61, desc[UR8][R38.64] ;  /* 0x00000008263d8981 */ /* 0x0000a4000c1e1500 */
[----:B0-----:R-:W-:Y:S02]  /*5970*/  LOP3.LUT R38, R74, 0xff, RZ, 0xc0, !PT ;  /* 0x000000ff4a267812 */ /* 0x001fe400078ec0ff */
[----:B------:R-:W-:-:S03]  /*5980*/  SEL R74, RZ, 0x210, !P1 ;  /* 0x00000210ff4a7807 */ /* 0x000fc60004800000 */
[----:B------:R-:W-:Y:S01]  /*5990*/  IMAD.SHL.U32 R38, R38, 0x2, RZ ;  /* 0x0000000226267824 */ /* 0x000fe200078e00ff */
[----:B------:R0:W-:Y:S04]  /*59a0*/  STL.64 [R1+0xf0], R2 ;  /* 0x0000f00201007387 */ /* 0x0001e80000100a00 */
[----:B------:R-:W-:Y:S02]  /*59b0*/  LOP3.LUT R74, R74, R38, RZ, 0x3c, !PT ;  /* 0x000000264a4a7212 */ /* 0x000fe400078e3cff */
[----:B------:R-:W-:Y:S01]  /*59c0*/  PRMT R38, RZ, 0x7610, R38 ;  /* 0x00007610ff267816 */ /* 0x000fe20000000026 */
[----:B0-----:R-:W2:Y:S04]  /*59d0*/  LDL.LU R3, [R1] ;  /* 0x0000000001037983 */ /* 0x001ea80000300800 */
[----:B------:R-:W2:Y:S04]  /*59e0*/  LDL.LU R2, [R1+0xc0] ;  /* 0x0000c00001027983 */ /* 0x000ea80000300800 */
[----:B---3--:R0:W-:Y:S02]  /*59f0*/  STL.64 [R1+0xe8], R44 ;  /* 0x0000e82c01007387 */ /* 0x0081e40000100a00 */
[----:B0-----:R-:W-:-:S05]  /*5a00*/  IMAD.WIDE R44, R0, 0x2, R44 ;  /* 0x00000002002c7825 */ /* 0x001fca00078e022c */
[----:B------:R0:W3:Y:S04]  /*5a10*/  @!P0 LDG.E.U16 R38, desc[UR8][R44.64] ;  /* 0x000000082c268981 */ /* 0x0000e8000c1e1500 */
[----:B------:R-:W0:Y:S04]  /*5a20*/  LDL.LU R44, [R1+0xc8] ;  /* 0x0000c800012c7983 */ /* 0x000e280000300800 */
[----:B------:R-:W0:Y:S01]  /*5a30*/  LDL.LU R45, [R1+0xcc] ;  /* 0x0000cc00012d7983 */ /* 0x000e220000300800 */
[----:B------:R-:W1:Y:S01]  /*5a40*/  S2UR UR6, SR_CgaCtaId ;  /* 0x00000000000679c3 */ /* 0x000e620000008800 */
[----:B------:R-:W-:Y:S01]  /*5a50*/  UMOV UR4, 0x400 ;  /* 0x0000040000047882 */ /* 0x000fe20000000000 */
[----:B------:R-:W-:Y:S01]  /*5a60*/  PRMT R39, RZ, 0x7610, R39 ;  /* 0x00007610ff277816 */ /* 0x000fe20000000027 */
[----:B-1----:R-:W-:-:S09]  /*5a70*/  ULEA UR4, UR6, UR4, 0x18 ;  /* 0x0000000406047291 */ /* 0x002fd2000f8ec0ff */
[----:B------:R1:W-:Y:S02]  /*5a80*/  STS.U16 [R74+UR4], R60 ;  /* 0x0000003c4a007988 */ /* 0x0003e40008000404 */
[----:B-1----:R-:W-:Y:S02]  /*5a90*/  PRMT R60, RZ, 0x7610, R60 ;  /* 0x00007610ff3c7816 */ /* 0x002fe4000000003c */
[----:B------:R1:W-:Y:S01]  /*5aa0*/  STS.U16 [R74+UR4+0x1000], R65 ;  /* 0x001000414a007988 */ /* 0x0003e20008000404 */
[----:B0-----:R-:W-:-:S04]  /*5ab0*/  LOP3.LUT R45, R45, R44, RZ, 0x3c, !PT ;  /* 0x0000002c2d2d7212 */ /* 0x001fc800078e3cff */
[----:B------:R-:W-:-:S04]  /*5ac0*/  LOP3.LUT R44, R45, R44, RZ, 0x3c, !PT ;  /* 0x0000002c2d2c7212 */ /* 0x000fc800078e3cff */
[----:B------:R-:W-:-:S05]  /*5ad0*/  LOP3.LUT R45, R45, R44, RZ, 0x3c, !PT ;  /* 0x0000002c2d2d7212 */ /* 0x000fca00078e3cff */
[----:B------:R0:W-:Y:S04]  /*5ae0*/  STL.64 [R1+0xd0], R44 ;  /* 0x0000d02c01007387 */ /* 0x0001e80000100a00 */
[----:B-1----:R-:W3:Y:S01]  /*5af0*/  LDL.LU R65, [R1+0xb4] ;  /* 0x0000b40001417983 */ /* 0x002ee20000300800 */
[----:B0-----:R-:W-:-:S03]  /*5b00*/  IMAD.WIDE R44, R0, 0x2, R44 ;  /* 0x00000002002c7825 */ /* 0x001fc600078e022c */
[----:B--2---:R0:W-:Y:S04]  /*5b10*/  STL.64 [R1+0xc8], R2 ;  /* 0x0000c80201007387 */ /* 0x0041e80000100a00 */
[----:B------:R1:W2:Y:S02]  /*5b20*/  @!P0 LDG.E.U16 R60, desc[UR8][R44.64] ;  /* 0x000000082c3c8981 */ /* 0x0002a4000c1e1500 */
[----:B-1----:R-:W-:Y:S02]  /*5b30*/  IMAD.WIDE R44, R0, 0x2, R2 ;  /* 0x00000002002c7825 */ /* 0x002fe400078e0202 */
[----:B0-----:R-:W2:Y:S04]  /*5b40*/  LDL.LU R3, [R1+0xc] ;  /* 0x00000c0001037983 */ /* 0x001ea80000300800 */
[----:B------:R-:W2:Y:S04]  /*5b50*/  LDL.LU R2, [R1+0x10] ;  /* 0x0000100001027983 */ /* 0x000ea80000300800 */
[----:B------:R0:W2:Y:S04]  /*5b60*/  @!P0 LDG.E.U16 R39, desc[UR8][R44.64] ;  /* 0x000000082c278981 */ /* 0x0000a8000c1e1500 */
[----:B------:R-:W0:Y:S04]  /*5b70*/  LDL.LU R44, [R1+0xb8] ;  /* 0x0000b800012c7983 */ /* 0x000e280000300800 */
[----:B------:R-:W0:Y:S04]  /*5b80*/  LDL.LU R45, [R1+0xbc] ;  /* 0x0000bc00012d7983 */ /* 0x000e280000300800 */
[----:B------:R1:W-:Y:S01]  /*5b90*/  STS.U16 [R74+UR4+0x3000], R64 ;  /* 0x003000404a007988 */ /* 0x0003e20008000404 */
[----:B0-----:R-:W-:-:S04]  /*5ba0*/  LOP3.LUT R45, R45, R44, RZ, 0x3c, !PT ;  /* 0x0000002c2d2d7212 */ /* 0x001fc800078e3cff */
[----:B------:R-:W-:-:S04]  /*5bb0*/  LOP3.LUT R44, R45, R44, RZ, 0x3c, !PT ;  /* 0x0000002c2d2c7212 */ /* 0x000fc800078e3cff */
[----:B------:R-:W-:-:S05]  /*5bc0*/  LOP3.LUT R45, R45, R44, RZ, 0x3c, !PT ;  /* 0x0000002c2d2d7212 */ /* 0x000fca00078e3cff */
[----:B------:R0:W-:Y:S04]  /*5bd0*/  STL.64 [R1+0xc0], R44 ;  /* 0x0000c02c01007387 */ /* 0x0001e80000100a00 */
[----:B-1----:R-:W3:Y:S04]  /*5be0*/  LDL.LU R64, [R1+0xb0] ;  /* 0x0000b00001407983 */ /* 0x002ee80000300800 */
[----:B------:R1:W-:Y:S01]  /*5bf0*/  STS.U16 [R74+UR4+0x2000], R47 ;  /* 0x0020002f4a007988 */ /* 0x0003e20008000404 */
[----:B0-----:R-:W-:Y:S01]  /*5c00*/  IMAD.WIDE R44, R0, 0x2, R44 ;  /* 0x00000002002c7825 */ /* 0x001fe200078e022c */
[----:B-1----:R-:W-:-:S06]  /*5c10*/  PRMT R47, RZ, 0x7610, R47 ;  /* 0x00007610ff2f7816 */ /* 0x002fcc000000002f */
[----:B------:R0:W2:Y:S02]  /*5c20*/  @!P0 LDG.E.U16 R47, desc[UR8][R44.64] ;  /* 0x000000082c2f8981 */ /* 0x0000a4000c1e1500 */
[----:B0-----:R-:W-:Y:S02]  /*5c30*/  PRMT R44, RZ, 0x7610, R44 ;  /* 0x00007610ff2c7816 */ /* 0x001fe4000000002c */
[----:B---3--:R-:W-:-:S04]  /*5c40*/  LOP3.LUT R65, R65, R64, RZ, 0x3c, !PT ;  /* 0x0000004041417212 */ /* 0x008fc800078e3cff */
[----:B------:R-:W-:-:S04]  /*5c50*/  LOP3.LUT R64, R65, R64, RZ, 0x3c, !PT ;  /* 0x0000004041407212 */ /* 0x000fc800078e3cff */
[----:B------:R-:W-:-:S05]  /*5c60*/  LOP3.LUT R65, R65, R64, RZ, 0x3c, !PT ;  /* 0x0000004041417212 */ /* 0x000fca00078e3cff */
[----:B------:R0:W-:Y:S02]  /*5c70*/  STL.64 [R1+0xb8], R64 ;  /* 0x0000b84001007387 */ /* 0x0001e40000100a00 */
[----:B0-----:R-:W-:-:S05]  /*5c80*/  IMAD.WIDE R64, R0, 0x2, R64 ;  /* 0x0000000200407825 */ /* 0x001fca00078e0240 */
[----:B------:R0:W3:Y:S04]  /*5c90*/  @!P0 LDG.E.U16 R44, desc[UR8][R64.64] ;  /* 0x00000008402c8981 */ /* 0x0000e8000c1e1500 */
[----:B------:R-:W0:Y:S04]  /*5ca0*/  LDL.LU R64, [R1+0x4] ;  /* 0x0000040001407983 */ /* 0x000e280000300800 */
[----:B------:R-:W0:Y:S04]  /*5cb0*/  LDL.LU R65, [R1+0x8] ;  /* 0x0000080001417983 */ /* 0x000e280000300800 */
[----:B------:R1:W-:Y:S04]  /*5cc0*/  STS.U16 [R74+UR4+0x4000], R46 ;  /* 0x0040002e4a007988 */ /* 0x0003e80008000404 */
[----:B------:R0:W-:Y:S01]  /*5cd0*/  STS.U16 [R74+UR4+0x5000], R67 ;  /* 0x005000434a007988 */ /* 0x0001e20008000404 */
[----:B-1----:R-:W-:-:S03]  /*5ce0*/  PRMT R46, RZ, 0x7610, R46 ;  /* 0x00007610ff2e7816 */ /* 0x002fc6000000002e */
[----:B------:R-:W-:Y:S01]  /*5cf0*/  STS.U16 [R74+UR4+0x6000], R66 ;  /* 0x006000424a007988 */ /* 0x000fe20008000404 */
[----:B0-----:R-:W-:-:S04]  /*5d00*/  LOP3.LUT R65, R65, R64, RZ, 0x3c, !PT ;  /* 0x0000004041417212 */ /* 0x001fc800078e3cff */
[----:B------:R-:W-:-:S04]  /*5d10*/  LOP3.LUT R64, R65, R64, RZ, 0x3c, !PT ;  /* 0x0000004041407212 */ /* 0x000fc800078e3cff */
[----:B------:R-:W-:-:S05]  /*5d20*/  LOP3.LUT R65, R65, R64, RZ, 0x3c, !PT ;  /* 0x0000004041417212 */ /* 0x000fca00078e3cff */
[----:B------:R0:W-:Y:S04]  /*5d30*/  STL.64 [R1+0xb0], R64 ;  /* 0x0000b04001007387 */ /* 0x0001e80000100a00 */
[----:B------:R-:W3:Y:S01]  /*5d40*/  LDL.LU R67, [R1+0x9c] ;  /* 0x00009c0001437983 */ /* 0x000ee20000300800 */
[----:B0-----:R-:W-:-:S03]  /*5d50*/  IMAD.WIDE R64, R0, 0x2, R64 ;  /* 0x0000000200407825 */ /* 0x001fc600078e0240 */
[----:B--2---:R0:W-:Y:S04]  /*5d60*/  STL.64 [R1+0xa8], R2 ;  /* 0x0000a80201007387 */ /* 0x0041e80000100a00 */
[----:B------:R1:W2:Y:S02]  /*5d70*/  @!P0 LDG.E.U16 R46, desc[UR8][R64.64] ;  /* 0x00000008402e8981 */ /* 0x0002a4000c1e1500 */
[----:B-1----:R-:W-:Y:S02]  /*5d80*/  IMAD.WIDE R64, R0, 0x2, R2 ;  /* 0x0000000200407825 */ /* 0x002fe400078e0202 */
[----:B0-----:R-:W2:Y:S04]  /*5d90*/  LDL.LU R3, [R1+0x80] ;  /* 0x0000800001037983 */ /* 0x001ea80000300800 */
[----:B------:R-:W2:Y:S04]  /*5da0*/  LDL.LU R2, [R1+0x84] ;  /* 0x0000840001027983 */ /* 0x000ea80000300800 */
[----:B------:R-:W3:Y:S01]  /*5db0*/  LDL.LU R66, [R1+0x98] ;  /* 0x0000980001427983 */ /* 0x000ee20000300800 */
[----:B------:R-:W-:-:S06]  /*5dc0*/  PRMT R45, RZ, 0x7610, R45 ;  /* 0x00007610ff2d7816 */ /* 0x000fcc000000002d */
        /* <DEDUP_REMOVED lines=11> */
[----:B------:R0:W-:Y:S04]  /*5e80*/  STS.U16 [R74+UR4+0x8000], R80 ;  /* 0x008000504a007988 */ /* 0x0001e80008000404 */
[----:B-1----:R-:W2:Y:S01]  /*5e90*/  LDL.LU R81, [R1+0x28] ;  /* 0x0000280001517983 */ /* 0x002ea20000300800 */
[----:B0-----:R-:W-:-:S04]  /*5ea0*/  LOP3.LUT R67, R67, R66, RZ, 0x3c, !PT ;  /* 0x0000004243437212 */ /* 0x001fc800078e3cff */
[----:B------:R-:W-:-:S04]  /*5eb0*/  LOP3.LUT R66, R67, R66, RZ, 0x3c, !PT ;  /* 0x0000004243427212 */ /* 0x000fc800078e3cff */
[----:B------:R-:W-:-:S05]  /*5ec0*/  LOP3.LUT R67, R67, R66, RZ, 0x3c, !PT ;  /* 0x0000004243437212 */ /* 0x000fca00078e3cff */
[----:B------:R0:W-:Y:S04]  /*5ed0*/  STL.64 [R1+0x98], R66 ;  /* 0x0000984201007387 */ /* 0x0001e80000100a00 */
[----:B------:R-:W2:Y:S01]  /*5ee0*/  LDL.LU R80, [R1+0x24] ;  /* 0x0000240001507983 */ /* 0x000ea20000300800 */
[----:B------:R-:W-:Y:S01]  /*5ef0*/  PRMT R65, RZ, 0x7610, R65 ;  /* 0x00007610ff417816 */ /* 0x000fe20000000041 */
[----:B0-----:R-:W-:-:S05]  /*5f00*/  IMAD.WIDE R66, R0, 0x2, R66 ;  /* 0x0000000200427825 */ /* 0x001fca00078e0242 */
[----:B------:R0:W3:Y:S02]  /*5f10*/  @!P0 LDG.E.U16 R65, desc[UR8][R66.64] ;  /* 0x0000000842418981 */ /* 0x0000e4000c1e1500 */
[----:B0-----:R-:W-:Y:S02]  /*5f20*/  PRMT R66, RZ, 0x7610, R66 ;  /* 0x00007610ff427816 */ /* 0x001fe40000000042 */
[----:B------:R-:W-:Y:S01]  /*5f30*/  PRMT R67, RZ, 0x7610, R67 ;  /* 0x00007610ff437816 */ /* 0x000fe20000000043 */
[----:B------:R0:W-:Y:S01]  /*5f40*/  STS.U16 [R74+UR4+0x9000], R108 ;  /* 0x0090006c4a007988 */ /* 0x0001e20008000404 */
[----:B--2---:R-:W-:-:S04]  /*5f50*/  LOP3.LUT R81, R81, R80, RZ, 0x3c, !PT ;  /* 0x0000005051517212 */ /* 0x004fc800078e3cff */
[----:B------:R-:W-:-:S04]  /*5f60*/  LOP3.LUT R80, R81, R80, RZ, 0x3c, !PT ;  /* 0x0000005051507212 */ /* 0x000fc800078e3cff */
[----:B------:R-:W-:-:S05]  /*5f70*/  LOP3.LUT R81, R81, R80, RZ, 0x3c, !PT ;  /* 0x0000005051517212 */ /* 0x000fca00078e3cff */
[----:B------:R1:W-:Y:S04]  /*5f80*/  STL.64 [R1+0x90], R80 ;  /* 0x0000905001007387 */ /* 0x0003e80000100a00 */
[----:B0-----:R-:W2:Y:S01]  /*5f90*/  LDL.LU R108, [R1+0x38] ;  /* 0x00003800016c7983 */ /* 0x001ea20000300800 */
[----:B-1----:R-:W-:-:S03]  /*5fa0*/  IMAD.WIDE R80, R0, 0x2, R80 ;  /* 0x0000000200507825 */ /* 0x002fc600078e0250 */
[----:B------:R0:W-:Y:S04]  /*5fb0*/  STL.64 [R1+0x88], R2 ;  /* 0x0000880201007387 */ /* 0x0001e80000100a00 */
[----:B------:R1:W2:Y:S02]  /*5fc0*/  @!P0 LDG.E.U16 R66, desc[UR8][R80.64] ;  /* 0x0000000850428981 */ /* 0x0002a4000c1e1500 */
[----:B-1----:R-:W-:Y:S02]  /*5fd0*/  IMAD.WIDE R80, R0, 0x2, R2 ;  /* 0x0000000200507825 */ /* 0x002fe400078e0202 */
[----:B0-----:R-:W2:Y:S04]  /*5fe0*/  LDL.LU R3, [R1+0x2c] ;  /* 0x00002c0001037983 */ /* 0x001ea80000300800 */
[----:B------:R-:W2:Y:S04]  /*5ff0*/  LDL.LU R2, [R1+0x30] ;  /* 0x0000300001027983 */ /* 0x000ea80000300800 */
[----:B------:R0:W2:Y:S04]  /*6000*/  @!P0 LDG.E.U16 R67, desc[UR8][R80.64] ;  /* 0x0000000850438981 */ /* 0x0000a8000c1e1500 */
[----:B------:R-:W0:Y:S04]  /*6010*/  LDL.LU R80, [R1+0x1c] ;  /* 0x00001c0001507983 */ /* 0x000e280000300800 */
[----:B------:R-:W0:Y:S04]  /*6020*/  LDL.LU R81, [R1+0x20] ;  /* 0x0000200001517983 */ /* 0x000e280000300800 */
[----:B------:R1:W-:Y:S02]  /*6030*/  STS.U16 [R74+UR4+0xa000], R86 ;  /* 0x00a000564a007988 */ /* 0x0003e40008000404 */
[----:B-1----:R-:W-:-:S02]  /*6040*/  PRMT R86, RZ, 0x7610, R86 ;  /* 0x00007610ff567816 */ /* 0x002fc40000000056 */
[----:B0-----:R-:W-:-:S04]  /*6050*/  LOP3.LUT R81, R81, R80, RZ, 0x3c, !PT ;  /* 0x0000005051517212 */ /* 0x001fc800078e3cff */
[----:B------:R-:W-:-:S04]  /*6060*/  LOP3.LUT R80, R81, R80, RZ, 0x3c, !PT ;  /* 0x0000005051507212 */ /* 0x000fc800078e3cff */
[----:B------:R-:W-:-:S05]  /*6070*/  LOP3.LUT R81, R81, R80, RZ, 0x3c, !PT ;  /* 0x0000005051517212 */ /* 0x000fca00078e3cff */
[----:B------:R0:W-:Y:S02]  /*6080*/  STL.64 [R1+0x80], R80 ;  /* 0x0000805001007387 */ /* 0x0001e40000100a00 */
[----:B0-----:R-:W-:-:S05]  /*6090*/  IMAD.WIDE R80, R0, 0x2, R80 ;  /* 0x0000000200507825 */ /* 0x001fca00078e0250 */
[----:B------:R2:W3:Y:S04]  /*60a0*/  @!P0 LDG.E.U16 R86, desc[UR8][R80.64] ;  /* 0x0000000850568981 */ /* 0x0004e8000c1e1500 */
[----:B------:R-:W3:Y:S01]  /*60b0*/  LDL.LU R81, [R1+0x34] ;  /* 0x0000340001517983 */ /* 0x000ee20000300800 */
[----:B--2---:R-:W-:-:S03]  /*60c0*/  IMAD.MOV.U32 R80, RZ, RZ, R108 ;  /* 0x000000ffff507224 */ /* 0x004fc600078e006c */
[----:B------:R0:W-:Y:S04]  /*60d0*/  STS.U16 [R74+UR4+0xb000], R87 ;  /* 0x00b000574a007988 */ /* 0x0001e80008000404 */
[----:B------:R-:W2:Y:S01]  /*60e0*/  LDL.LU R108, [R1+0x50] ;  /* 0x00005000016c7983 */ /* 0x000ea20000300800 */
[----:B0-----:R-:W-:-:S03]  /*60f0*/  PRMT R87, RZ, 0x7610, R87 ;  /* 0x00007610ff577816 */ /* 0x001fc60000000057 */
[----:B---3--:R0:W-:Y:S02]  /*6100*/  STL.64 [R1+0x78], R80 ;  /* 0x0000785001007387 */ /* 0x0081e40000100a00 */
[----:B0-----:R-:W-:-:S05]  /*6110*/  IMAD.WIDE R80, R0, 0x2, R80 ;  /* 0x0000000200507825 */ /* 0x001fca00078e0250 */
[----:B------:R0:W3:Y:S04]  /*6120*/  @!P0 LDG.E.U16 R87, desc[UR8][R80.64] ;  /* 0x0000000850578981 */ /* 0x0000e8000c1e1500 */
[----:B------:R-:W0:Y:S04]  /*6130*/  LDL.LU R80, [R1+0x68] ;  /* 0x0000680001507983 */ /* 0x000e280000300800 */
[----:B------:R-:W0:Y:S04]  /*6140*/  LDL.LU R81, [R1+0x6c] ;  /* 0x00006c0001517983 */ /* 0x000e280000300800 */
[----:B------:R1:W-:Y:S02]  /*6150*/  STS.U16 [R74+UR4+0xc000], R102 ;  /* 0x00c000664a007988 */ /* 0x0003e40008000404 */
[----:B-1----:R-:W-:-:S02]  /*6160*/  PRMT R102, RZ, 0x7610, R102 ;  /* 0x00007610ff667816 */ /* 0x002fc40000000066 */
[----:B------:R1:W-:Y:S02]  /*6170*/  STS.U16 [R74+UR4+0xd000], R101 ;  /* 0x00d000654a007988 */ /* 0x0003e40008000404 */
[----:B-1----:R-:W-:Y:S02]  /*6180*/  PRMT R101, RZ, 0x7610, R101 ;  /* 0x00007610ff657816 */ /* 0x002fe40000000065 */
[----:B0-----:R-:W-:-:S04]  /*6190*/  LOP3.LUT R81, R81, R80, RZ, 0x3c, !PT ;  /* 0x0000005051517212 */ /* 0x001fc800078e3cff */
[----:B------:R-:W-:-:S04]  /*61a0*/  LOP3.LUT R80, R81, R80, RZ, 0x3c, !PT ;  /* 0x0000005051507212 */ /* 0x000fc800078e3cff */
[----:B------:R-:W-:-:S05]  /*61b0*/  LOP3.LUT R81, R81, R80, RZ, 0x3c, !PT ;  /* 0x0000005051517212 */ /* 0x000fca00078e3cff */
[----:B------:R0:W-:Y:S02]  /*61c0*/  STL.64 [R1+0x70], R80 ;  /* 0x0000705001007387 */ /* 0x0001e40000100a00 */
[----:B0-----:R-:W-:-:S05]  /*61d0*/  IMAD.WIDE R80, R0, 0x2, R80 ;  /* 0x0000000200507825 */ /* 0x001fca00078e0250 */
[----:B------:R0:W3:Y:S02]  /*61e0*/  @!P0 LDG.E.U16 R102, desc[UR8][R80.64] ;  /* 0x0000000850668981 */ /* 0x0000e4000c1e1500 */
[----:B0-----:R-:W-:Y:S02]  /*61f0*/  IMAD.MOV.U32 R80, RZ, RZ, R2 ;  /* 0x000000ffff507224 */ /* 0x001fe400078e0002 */
[----:B------:R-:W-:Y:S02]  /*6200*/  IMAD.MOV.U32 R81, RZ, RZ, R3 ;  /* 0x000000ffff517224 */ /* 0x000fe400078e0003 */
[----:B------:R-:W3:Y:S04]  /*6210*/  LDL.LU R3, [R1+0x54] ;  /* 0x0000540001037983 */ /* 0x000ee80000300800 */
[----:B------:R-:W3:Y:S04]  /*6220*/  LDL.LU R2, [R1+0x100] ;  /* 0x0001000001027983 */ /* 0x000ee80000300800 */
[----:B------:R0:W-:Y:S02]  /*6230*/  STL.64 [R1+0x68], R80 ;  /* 0x0000685001007387 */ /* 0x0001e40000100a00 */
[----:B0-----:R-:W-:-:S05]  /*6240*/  IMAD.WIDE R80, R0, 0x2, R80 ;  /* 0x0000000200507825 */ /* 0x001fca00078e0250 */
[----:B------:R2:W3:Y:S04]  /*6250*/  @!P0 LDG.E.U16 R101, desc[UR8][R80.64] ;  /* 0x0000000850658981 */ /* 0x0004e8000c1e1500 */
[----:B------:R-:W3:Y:S01]  /*6260*/  LDL.LU R81, [R1+0x3c] ;  /* 0x00003c0001517983 */ /* 0x000ee20000300800 */
[----:B--2---:R-:W-:-:S03]  /*6270*/  IMAD.MOV.U32 R80, RZ, RZ, R108 ;  /* 0x000000ffff507224 */ /* 0x004fc600078e006c */
[----:B------:R0:W-:Y:S02]  /*6280*/  STS.U16 [R74+UR4+0xe000], R100 ;  /* 0x00e000644a007988 */ /* 0x0001e40008000404 */
[----:B0-----:R-:W-:Y:S02]  /*6290*/  PRMT R100, RZ, 0x7610, R100 ;  /* 0x00007610ff647816 */ /* 0x001fe40000000064 */
[----:B---3--:R0:W-:Y:S02]  /*62a0*/  STL.64 [R1+0x60], R80 ;  /* 0x0000605001007387 */ /* 0x0081e40000100a00 */
[----:B0-----:R-:W-:-:S05]  /*62b0*/  IMAD.WIDE R80, R0, 0x2, R80 ;  /* 0x0000000200507825 */ /* 0x001fca00078e0250 */
        /* <DEDUP_REMOVED lines=8> */
[----:B------:R0:W-:Y:S04]  /*6340*/  STL.64 [R1+0x58], R80 ;  /* 0x0000585001007387 */ /* 0x0001e80000100a00 */
[----:B------:R1:W-:Y:S01]  /*6350*/  STL.64 [R1+0x1b0], R2 ;  /* 0x0001b00201007387 */ /* 0x0003e20000100a00 */
[----:B0-----:R-:W-:-:S05]  /*6360*/  IMAD.WIDE R80, R0, 0x2, R80 ;  /* 0x0000000200507825 */ /* 0x001fca00078e0250 */
[----:B------:R0:W3:Y:S02]  /*6370*/  @!P0 LDG.E.U16 R84, desc[UR8][R80.64] ;  /* 0x0000000850548981 */ /* 0x0000e4000c1e1500 */
[----:B0-----:R-:W-:Y:S02]  /*6380*/  IMAD.WIDE R80, R0, 0x2, R2 ;  /* 0x0000000200507825 */ /* 0x001fe400078e0202 */
[----:B-1----:R-:W2:Y:S04]  /*6390*/  LDL.LU R2, [R1+0x40] ;  /* 0x0000400001027983 */ /* 0x002ea80000300800 */
[----:B------:R-:W2:Y:S01]  /*63a0*/  LDL.LU R3, [R1+0x44] ;  /* 0x0000440001037983 */ /* 0x000ea20000300800 */
[----:B------:R-:W-:-:S05]  /*63b0*/  LOP3.LUT R108, R74, 0x20, RZ, 0x3c, !PT ;  /* 0x000000204a6c7812 */ /* 0x000fca00078e3cff */
[----:B------:R0:W-:Y:S04]  /*63c0*/  STS.U16 [R108+UR4+0x1400], R83 ;  /* 0x001400536c007988 */ /* 0x0001e80008000404 */
[----:B------:R1:W-:Y:S01]  /*63d0*/  STS.U16 [R108+UR4+0x2400], R82 ;  /* 0x002400526c007988 */ /* 0x0003e20008000404 */
[----:B0-----:R-:W-:Y:S02]  /*63e0*/  PRMT R83, RZ, 0x7610, R83 ;  /* 0x00007610ff537816 */ /* 0x001fe40000000053 */
[----:B-1----:R-:W-:-:S04]  /*63f0*/  PRMT R82, RZ, 0x7610, R82 ;  /* 0x00007610ff527816 */ /* 0x002fc80000000052 */
[----:B------:R0:W3:Y:S01]  /*6400*/  @!P0 LDG.E.U16 R83, desc[UR8][R80.64] ;  /* 0x0000000850538981 */ /* 0x0000e2000c1e1500 */
[----:B--2---:R-:W-:-:S04]  /*6410*/  LOP3.LUT R3, R3, R2, RZ, 0x3c, !PT ;  /* 0x0000000203037212 */ /* 0x004fc800078e3cff */
[----:B------:R-:W-:-:S04]  /*6420*/  LOP3.LUT R2, R3, R2, RZ, 0x3c, !PT ;  /* 0x0000000203027212 */ /* 0x000fc800078e3cff */
[----:B------:R-:W-:-:S03]  /*6430*/  LOP3.LUT R3, R3, R2, RZ, 0x3c, !PT ;  /* 0x0000000203037212 */ /* 0x000fc600078e3cff */
[----:B0-----:R-:W-:Y:S02]  /*6440*/  IMAD.WIDE R80, R0, 0x2, R2 ;  /* 0x0000000200507825 */ /* 0x001fe400078e0202 */
[----:B------:R0:W-:Y:S04]  /*6450*/  STL.64 [R1+0x48], R2 ;  /* 0x0000480201007387 */ /* 0x0001e80000100a00 */
[----:B------:R1:W2:Y:S04]  /*6460*/  @!P0 LDG.E.U16 R82, desc[UR8][R80.64] ;  /* 0x0000000850528981 */ /* 0x0002a8000c1e1500 */
[----:B0-----:R-:W2:Y:S04]  /*6470*/  LDL.LU R3, [R1+0x118] ;  /* 0x0001180001037983 */ /* 0x001ea80000300800 */
[----:B------:R-:W2:Y:S04]  /*6480*/  LDL.LU R2, [R1+0x128] ;  /* 0x0001280001027983 */ /* 0x000ea80000300800 */
[----:B------:R-:W1:Y:S04]  /*6490*/  LDL.LU R80, [R1+0x104] ;  /* 0x0001040001507983 */ /* 0x000e680000300800 */
[----:B------:R-:W1:Y:S04]  /*64a0*/  LDL.LU R81, [R1+0x108] ;  /* 0x0001080001517983 */ /* 0x000e680000300800 */
[----:B------:R0:W-:Y:S04]  /*64b0*/  STS.U16 [R108+UR4+0x3400], R79 ;  /* 0x0034004f6c007988 */ /* 0x0001e80008000404 */
[----:B------:R1:W-:Y:S04]  /*64c0*/  STS.U16 [R108+UR4+0x4400], R78 ;  /* 0x0044004e6c007988 */ /* 0x0003e80008000404 */
[----:B0-----:R-:W2:Y:S01]  /*64d0*/  LDL.LU R79, [R1+0x138] ;  /* 0x00013800014f7983 */ /* 0x001ea20000300800 */
[----:B-1----:R-:W-:-:S04]  /*64e0*/  LOP3.LUT R81, R81, R80, RZ, 0x3c, !PT ;  /* 0x0000005051517212 */ /* 0x002fc800078e3cff */
[----:B------:R-:W-:-:S04]  /*64f0*/  LOP3.LUT R80, R81, R80, RZ, 0x3c, !PT ;  /* 0x0000005051507212 */ /* 0x000fc800078e3cff */
[----:B------:R-:W-:-:S05]  /*6500*/  LOP3.LUT R81, R81, R80, RZ, 0x3c, !PT ;  /* 0x0000005051517212 */ /* 0x000fca00078e3cff */
[----:B------:R0:W-:Y:S04]  /*6510*/  STL.64 [R1+0x40], R80 ;  /* 0x0000405001007387 */ /* 0x0001e80000100a00 */
[----:B------:R-:W2:Y:S04]  /*6520*/  LDL.LU R78, [R1+0x124] ;  /* 0x00012400014e7983 */ /* 0x000ea80000300800 */
[----:B------:R1:W-:Y:S01]  /*6530*/  STS.U16 [R108+UR4+0x400], R85 ;  /* 0x000400556c007988 */ /* 0x0003e20008000404 */
[----:B0-----:R-:W-:Y:S01]  /*6540*/  IMAD.WIDE R80, R0, 0x2, R80 ;  /* 0x0000000200507825 */ /* 0x001fe200078e0250 */
[----:B-1----:R-:W-:-:S06]  /*6550*/  PRMT R85, RZ, 0x7610, R85 ;  /* 0x00007610ff557816 */ /* 0x002fcc0000000055 */
[----:B------:R0:W3:Y:S02]  /*6560*/  @!P0 LDG.E.U16 R85, desc[UR8][R80.64] ;  /* 0x0000000850558981 */ /* 0x0000e4000c1e1500 */
[----:B0-----:R-:W-:Y:S02]  /*6570*/  PRMT R80, RZ, 0x7610, R80 ;  /* 0x00007610ff507816 */ /* 0x001fe40000000050 */
[----:B--2---:R-:W-:-:S04]  /*6580*/  LOP3.LUT R79, R79, R78, RZ, 0x3c, !PT ;  /* 0x0000004e4f4f7212 */ /* 0x004fc800078e3cff */
[----:B------:R-:W-:-:S04]  /*6590*/  LOP3.LUT R78, R79, R78, RZ, 0x3c, !PT ;  /* 0x0000004e4f4e7212 */ /* 0x000fc800078e3cff */
[----:B------:R-:W-:-:S05]  /*65a0*/  LOP3.LUT R79, R79, R78, RZ, 0x3c, !PT ;  /* 0x0000004e4f4f7212 */ /* 0x000fca00078e3cff */
[----:B------:R0:W-:Y:S02]  /*65b0*/  STL.64 [R1+0x38], R78 ;  /* 0x0000384e01007387 */ /* 0x0001e40000100a00 */
[----:B0-----:R-:W-:-:S05]  /*65c0*/  IMAD.WIDE R78, R0, 0x2, R78 ;  /* 0x00000002004e7825 */ /* 0x001fca00078e024e */
[----:B------:R0:W2:Y:S04]  /*65d0*/  @!P0 LDG.E.U16 R80, desc[UR8][R78.64] ;  /* 0x000000084e508981 */ /* 0x0000a8000c1e1500 */
[----:B------:R-:W0:Y:S04]  /*65e0*/  LDL.LU R78, [R1+0x130] ;  /* 0x00013000014e7983 */ /* 0x000e280000300800 */
[----:B------:R-:W0:Y:S01]  /*65f0*/  LDL.LU R79, [R1+0x140] ;  /* 0x00014000014f7983 */ /* 0x000e220000300800 */
[----:B------:R-:W-:-:S03]  /*6600*/  PRMT R81, RZ, 0x7610, R81 ;  /* 0x00007610ff517816 */ /* 0x000fc60000000051 */
[----:B------:R-:W-:Y:S04]  /*6610*/  STS.U16 [R108+UR4+0x5400], R68 ;  /* 0x005400446c007988 */ /* 0x000fe80008000404 */
[----:B------:R1:W-:Y:S02]  /*6620*/  STS.U16 [R108+UR4+0x6400], R69 ;  /* 0x006400456c007988 */ /* 0x0003e40008000404 */
[----:B-1----:R-:W-:Y:S01]  /*6630*/  IMAD.WIDE R68, R0, 0x2, R2 ;  /* 0x0000000200447825 */ /* 0x002fe200078e0202 */
[----:B0-----:R-:W-:-:S04]  /*6640*/  LOP3.LUT R79, R79, R78, RZ, 0x3c, !PT ;  /* 0x0000004e4f4f7212 */ /* 0x001fc800078e3cff */
[----:B------:R-:W-:-:S04]  /*6650*/  LOP3.LUT R78, R79, R78, RZ, 0x3c, !PT ;  /* 0x0000004e4f4e7212 */ /* 0x000fc800078e3cff */
[----:B------:R-:W-:-:S05]  /*6660*/  LOP3.LUT R79, R79, R78, RZ, 0x3c, !PT ;  /* 0x0000004e4f4f7212 */ /* 0x000fca00078e3cff */
[----:B------:R0:W-:Y:S02]  /*6670*/  STL.64 [R1+0x30], R78 ;  /* 0x0000304e01007387 */ /* 0x0001e40000100a00 */
[----:B0-----:R-:W-:-:S05]  /*6680*/  IMAD.WIDE R78, R0, 0x2, R78 ;  /* 0x00000002004e7825 */ /* 0x001fca00078e024e */
[----:B------:R0:W2:Y:S04]  /*6690*/  @!P0 LDG.E.U16 R81, desc[UR8][R78.64] ;  /* 0x000000084e518981 */ /* 0x0000a8000c1e1500 */
[----:B------:R1:W-:Y:S01]  /*66a0*/  STL.64 [R1+0x28], R2 ;  /* 0x0000280201007387 */ /* 0x0003e20000100a00 */
[----:B0-----:R-:W-:-:S03]  /*66b0*/  PRMT R78, RZ, 0x7610, R78 ;  /* 0x00007610ff4e7816 */ /* 0x001fc6000000004e */
[----:B-1----:R-:W2:Y:S04]  /*66c0*/  LDL.LU R3, [R1+0x12c] ;  /* 0x00012c0001037983 */ /* 0x002ea80000300800 */
        /* <DEDUP_REMOVED lines=30> */
[----:B--2---:R1:W-:Y:S01]  /*68b0*/  STL.64 [R1+0x1b8], R2 ;  /* 0x0001b80201007387 */ /* 0x0043e20000100a00 */
[----:B0-----:R-:W-:-:S05]  /*68c0*/  IMAD.WIDE R68, R0, 0x2, R68 ;  /* 0x0000000200447825 */ /* 0x001fca00078e0244 */
[----:B------:R0:W2:Y:S02]  /*68d0*/  @!P0 LDG.E.U16 R72, desc[UR8][R68.64] ;  /* 0x0000000844488981 */ /* 0x0000a4000c1e1500 */
[----:B0-----:R-:W-:Y:S02]  /*68e0*/  IMAD.WIDE R68, R0, 0x2, R2 ;  /* 0x0000000200447825 */ /* 0x001fe400078e0202 */
[----:B-1----:R-:W2:Y:S04]  /*68f0*/  LDL.LU R2, [R1+0x148] ;  /* 0x0001480001027983 */ /* 0x002ea80000300800 */
[----:B------:R-:W2:Y:S04]  /*6900*/  LDL.LU R3, [R1+0x14c] ;  /* 0x00014c0001037983 */ /* 0x000ea80000300800 */
[----:B------:R0:W-:Y:S01]  /*6910*/  STS.U16 [R108+UR4+0xa400], R71 ;  /* 0x00a400476c007988 */ /* 0x0001e20008000404 */
[----:B------:R-:W-:-:S02]  /*6920*/  PRMT R79, RZ, 0x7610, R79 ;  /* 0x00007610ff4f7816 */ /* 0x000fc4000000004f */
[----:B0-----:R-:W-:-:S06]  /*6930*/  PRMT R71, RZ, 0x7610, R71 ;  /* 0x00007610ff477816 */ /* 0x001fcc0000000047 */
[----:B------:R0:W3:Y:S04]  /*6940*/  @!P0 LDG.E.U16 R71, desc[UR8][R68.64] ;  /* 0x0000000844478981 */ /* 0x0000e8000c1e1500 */
[----:B------:R1:W-:Y:S02]  /*6950*/  STS.U16 [R108+UR4+0xb400], R117 ;  /* 0x00b400756c007988 */ /* 0x0003e40008000404 */
[----:B-1----:R-:W1:Y:S02]  /*6960*/  S2R R117, SR_TID.X ;  /* 0x0000000000757919 */ /* 0x002e640000002100 */
[----:B------:R0:W-:Y:S02]  /*6970*/  STS.U16 [R108+UR4+0xf400], R77 ;  /* 0x00f4004d6c007988 */ /* 0x0001e40008000404 */
[----:B0-----:R-:W0:Y:S01]  /*6980*/  S2R R77, SR_TID.X ;  /* 0x00000000004d7919 */ /* 0x001e220000002100 */
[----:B------:R-:W-:Y:S01]  /*6990*/  LOP3.LUT R74, R74, 0x40, RZ, 0x3c, !PT ;  /* 0x000000404a4a7812 */ /* 0x000fe200078e3cff */
[----:B------:R-:W-:Y:S04]  /*69a0*/  STS.U16 [R108+UR4+0xc400], R114 ;  /* 0x00c400726c007988 */ /* 0x000fe80008000404 */
[----:B-----5:R-:W-:Y:S04]  /*69b0*/  STS.U16 [R108+UR4+0xd400], R112 ;  /* 0x00d400706c007988 */ /* 0x020fe80008000404 */
[----:B------:R-:W-:Y:S04]  /*69c0*/  STS.U16 [R108+UR4+0xe400], R109 ;  /* 0x00e4006d6c007988 */ /* 0x000fe80008000404 */
[----:B------:R-:W-:Y:S04]  /*69d0*/  STS.U16 [R74+UR4+0x5800], R124 ;  /* 0x0058007c4a007988 */ /* 0x000fe80008000404 */
[----:B------:R5:W-:Y:S04]  /*69e0*/  STS.U16 [R74+UR4+0x800], R20 ;  /* 0x000800144a007988 */ /* 0x000be80008000404 */
[----:B------:R0:W-:Y:S04]  /*69f0*/  STS.U16 [R74+UR4+0x1800], R21 ;  /* 0x001800154a007988 */ /* 0x0001e80008000404 */
[----:B------:R0:W-:Y:S04]  /*6a00*/  STS.U16 [R74+UR4+0x2800], R22 ;  /* 0x002800164a007988 */ /* 0x0001e80008000404 */
[----:B------:R0:W-:Y:S04]  /*6a10*/  STS.U16 [R74+UR4+0x3800], R23 ;  /* 0x003800174a007988 */ /* 0x0001e80008000404 */
[----:B------:R0:W-:Y:S04]  /*6a20*/  STS.U16 [R74+UR4+0x4800], R24 ;  /* 0x004800184a007988 */ /* 0x0001e80008000404 */
[----:B------:R-:W-:Y:S04]  /*6a30*/  STS.U16 [R74+UR4+0x6800], R123 ;  /* 0x0068007b4a007988 */ /* 0x000fe80008000404 */
        /* <DEDUP_REMOVED lines=8> */
[----:B------:R1:W-:Y:S01]  /*6ac0*/  STS.U16 [R74+UR4+0xf800], R75 ;  /* 0x00f8004b4a007988 */ /* 0x0003e20008000404 */
[----:B------:R-:W-:-:S02]  /*6ad0*/  UMOV UR4, 0x400 ;  /* 0x0000040000047882 */ /* 0x000fc40000000000 */
[----:B------:R-:W-:Y:S01]  /*6ae0*/  ULEA UR4, UR6, UR4, 0x18 ;  /* 0x0000000406047291 */ /* 0x000fe2000f8ec0ff */
[----:B-----5:R-:W5:Y:S04]  /*6af0*/  LDL.LU R20, [R1+0x1fc] ;  /* 0x0001fc0001147983 */ /* 0x020f680000300800 */
[----:B0-----:R-:W5:Y:S04]  /*6b00*/  LDL.LU R21, [R1+0x1f8] ;  /* 0x0001f80001157983 */ /* 0x001f680000300800 */
[----:B------:R-:W5:Y:S04]  /*6b10*/  LDL.LU R22, [R1+0x1f4] ;  /* 0x0001f40001167983 */ /* 0x000f680000300800 */
[----:B------:R-:W5:Y:S04]  /*6b20*/  LDL.LU R23, [R1+0x1f0] ;  /* 0x0001f00001177983 */ /* 0x000f680000300800 */
[----:B------:R-:W3:Y:S01]  /*6b30*/  LDL.LU R24, [R1+0x1ec] ;  /* 0x0001ec0001187983 */ /* 0x000ee20000300800 */
[----:B--2---:R-:W-:-:S04]  /*6b40*/  LOP3.LUT R3, R3, R2, RZ, 0x3c, !PT ;  /* 0x0000000203037212 */ /* 0x004fc800078e3cff */
[----:B------:R-:W-:-:S04]  /*6b50*/  LOP3.LUT R2, R3, R2, RZ, 0x3c, !PT ;  /* 0x0000000203027212 */ /* 0x000fc800078e3cff */
[----:B------:R-:W-:-:S03]  /*6b60*/  LOP3.LUT R3, R3, R2, RZ, 0x3c, !PT ;  /* 0x0000000203037212 */ /* 0x000fc600078e3cff */
[----:B------:R-:W-:-:S05]  /*6b70*/  IMAD.WIDE R68, R0, 0x2, R2 ;  /* 0x0000000200447825 */ /* 0x000fca00078e0202 */
[----:B------:R0:W2:Y:S01]  /*6b80*/  @!P0 LDG.E.U16 R79, desc[UR8][R68.64] ;  /* 0x00000008444f8981 */ /* 0x0000a2000c1e1500 */
[----:B-1----:R-:W-:-:S05]  /*6b90*/  LOP3.LUT R0, R117, 0x7, RZ, 0xc0, !PT ;  /* 0x0000000775007812 */ /* 0x002fca00078ec0ff */
[----:B------:R-:W-:Y:S02]  /*6ba0*/  IMAD.SHL.U32 R124, R0, 0x10, RZ ;  /* 0x00000010007c7824 */ /* 0x000fe400078e00ff */
[C---:B0-----:R-:W-:Y:S02]  /*6bb0*/  IMAD.SHL.U32 R69, R117.reuse, 0x40, RZ ;  /* 0x0000004075457824 */ /* 0x041fe400078e00ff */
[----:B------:R-:W-:-:S03]  /*6bc0*/  IMAD.SHL.U32 R68, R117, 0x2, RZ ;  /* 0x0000000275447824 */ /* 0x000fc600078e00ff */
[----:B------:R-:W-:Y:S02]  /*6bd0*/  LOP3.LUT R74, R69, 0x1800, RZ, 0xc0, !PT ;  /* 0x00001800454a7812 */ /* 0x000fe400078ec0ff */
[----:B------:R-:W-:Y:S02]  /*6be0*/  LOP3.LUT R75, R68, 0x10, RZ, 0xc0, !PT ;  /* 0x00000010444b7812 */ /* 0x000fe400078ec0ff */
[----:B------:R-:W-:Y:S02]  /*6bf0*/  LOP3.LUT R69, R77, 0x180, RZ, 0xc0, !PT ;  /* 0x000001804d457812 */ /* 0x000fe400078ec0ff */
[----:B------:R-:W-:Y:S01]  /*6c00*/  LOP3.LUT R124, R124, 0x30, R68, 0x78, !PT ;  /* 0x000000307c7c7812 */ /* 0x000fe200078e7844 */
[C---:B------:R-:W-:Y:S02]  /*6c10*/  IMAD R68, R0.reuse, 0x100, R74 ;  /* 0x0000010000447824 */ /* 0x040fe400078e024a */
[----:B------:R-:W-:Y:S01]  /*6c20*/  IMAD R74, R0, 0x210, RZ ;  /* 0x00000210004a7824 */ /* 0x000fe200078e02ff */
[----:B------:R-:W-:-:S04]  /*6c30*/  LEA.HI R0, R69, R75, RZ, 0x1e ;  /* 0x0000004b45007211 */ /* 0x000fc800078ff0ff */
[----:B------:R-:W-:Y:S02]  /*6c40*/  LOP3.LUT R0, R74, R0, RZ, 0x3c, !PT ;  /* 0x000000004a007212 */ /* 0x000fe400078e3cff */
[C---:B------:R-:W-:Y:S02]  /*6c50*/  LOP3.LUT R74, R117.reuse, 0xff, RZ, 0xc0, !PT ;  /* 0x000000ff754a7812 */ /* 0x040fe400078ec0ff */
[----:B------:R-:W-:Y:S01]  /*6c60*/  LOP3.LUT P0, RZ, R117, 0x100, RZ, 0xc0, !PT ;  /* 0x0000010075ff7812 */ /* 0x000fe2000780c0ff */
[----:B------:R-:W-:Y:S02]  /*6c70*/  IMAD.IADD R124, R68, 0x1, R124 ;  /* 0x00000001447c7824 */ /* 0x000fe400078e027c */
[----:B------:R-:W-:Y:S01]  /*6c80*/  IMAD.SHL.U32 R74, R74, 0x2, RZ ;  /* 0x000000024a4a7824 */ /* 0x000fe200078e00ff */
[----:B------:R-:W-:-:S04]  /*6c90*/  SEL R68, RZ, 0x210, !P0 ;  /* 0x00000210ff447807 */ /* 0x000fc80004000000 */
[----:B------:R-:W-:-:S04]  /*6ca0*/  LOP3.LUT R68, R68, R74, RZ, 0x3c, !PT ;  /* 0x0000004a44447212 */ /* 0x000fc800078e3cff */
[----:B------:R-:W-:-:S05]  /*6cb0*/  LOP3.LUT R68, R68, 0x60, RZ, 0x3c, !PT ;  /* 0x0000006044447812 */ /* 0x000fca00078e3cff */
[----:B------:R0:W-:Y:S04]  /*6cc0*/  STS.U16 [R68+UR4+0xc00], R25 ;  /* 0x000c001944007988 */ /* 0x0001e80008000404 */
[----:B------:R1:W-:Y:S04]  /*6cd0*/  STS.U16 [R68+UR4+0x1c00], R26 ;  /* 0x001c001a44007988 */ /* 0x0003e80008000404 */
[----:B------:R4:W-:Y:S04]  /*6ce0*/  STS.U16 [R68+UR4+0x2c00], R27 ;  /* 0x002c001b44007988 */ /* 0x0009e80008000404 */
[----:B0-----:R-:W5:Y:S04]  /*6cf0*/  LDL.LU R25, [R1+0x1e8] ;  /* 0x0001e80001197983 */ /* 0x001f680000300800 */
[----:B-1----:R-:W5:Y:S04]  /*6d00*/  LDL.LU R26, [R1+0x1e4] ;  /* 0x0001e400011a7983 */ /* 0x002f680000300800 */
[----:B----4-:R-:W4:Y:S04]  /*6d10*/  LDL.LU R27, [R1+0x1e0] ;  /* 0x0001e000011b7983 */ /* 0x010f280000300800 */
[----:B------:R0:W-:Y:S04]  /*6d20*/  STS.U16 [R68+UR4+0x3c00], R28 ;  /* 0x003c001c44007988 */ /* 0x0001e80008000404 */
[----:B------:R1:W-:Y:S04]  /*6d30*/  STS.U16 [R68+UR4+0x4c00], R29 ;  /* 0x004c001d44007988 */ /* 0x0003e80008000404 */
[----:B------:R1:W-:Y:S04]  /*6d40*/  STS.U16 [R68+UR4+0x5c00], R30 ;  /* 0x005c001e44007988 */ /* 0x0003e80008000404 */
[----:B0-----:R-:W4:Y:S04]  /*6d50*/  LDL.LU R28, [R1+0x1dc] ;  /* 0x0001dc00011c7983 */ /* 0x001f280000300800 */
[----:B-1----:R-:W4:Y:S04]  /*6d60*/  LDL.LU R29, [R1+0x1d8] ;  /* 0x0001d800011d7983 */ /* 0x002f280000300800 */
[----:B------:R-:W4:Y:S04]  /*6d70*/  LDL.LU R30, [R1+0x1d4] ;  /* 0x0001d400011e7983 */ /* 0x000f280000300800 */
        /* <DEDUP_REMOVED lines=8> */
[----:B0-----:R-:W4:Y:S04]  /*6e00*/  LDL.LU R34, [R1+0x1c4] ;  /* 0x0001c40001227983 */ /* 0x001f280000300800 */
[----:B-1----:R-:W4:Y:S01]  /*6e10*/  LDL.LU R35, [R1+0x1c0] ;  /* 0x0001c00001237983 */ /* 0x002f220000300800 */
[----:B------:R-:W-:-:S02]  /*6e20*/  LOP3.LUT R74, R77, 0x1ff, RZ, 0xc0, !PT ;  /* 0x000001ff4d4a7812 */ /* 0x000fc400078ec0ff */
[----:B------:R-:W-:-:S03]  /*6e30*/  SHF.R.U32.HI R69, RZ, 0x3, R69 ;  /* 0x00000003ff457819 */ /* 0x000fc60000011645 */
[----:B------:R-:W-:-:S05]  /*6e40*/  IMAD.SHL.U32 R74, R74, 0x2, RZ ;  /* 0x000000024a4a7824 */ /* 0x000fca00078e00ff */
[----:B------:R-:W-:Y:S01]  /*6e50*/  LOP3.LUT R69, R74, R69, RZ, 0x3c, !PT ;  /* 0x000000454a457212 */ /* 0x000fe200078e3cff */
[----:B------:R-:W-:Y:S03]  /*6e60*/  STS.U16 [R68+UR4+0xbc00], R119 ;  /* 0x00bc007744007988 */ /* 0x000fe60008000404 */
[----:B------:R-:W-:Y:S01]  /*6e70*/  LOP3.LUT R112, R69, 0x40, RZ, 0x3c, !PT ;  /* 0x0000004045707812 */ /* 0x000fe200078e3cff */
        /* <DEDUP_REMOVED lines=14> */
[----:B---3--:R-:W-:Y:S04]  /*6f60*/  STS.U16 [R69+UR4+0x10800], R83 ;  /* 0x0108005345007988 */ /* 0x008fe80008000404 */
        /* <DEDUP_REMOVED lines=19> */
[----:B------:R-:W-:Y:S01]  /*70a0*/  STS.U16 [R112+UR4+0x17400], R81 ;  /* 0x0174005170007988 */ /* 0x000fe20008000404 */
[----:B------:R-:W-:-:S03]  /*70b0*/  IMAD.SHL.U32 R75, R117, 0x100, RZ ;  /* 0x00000100754b7824 */ /* 0x000fc600078e00ff */
[----:B--2---:R-:W-:Y:S01]  /*70c0*/  STS.U16 [R112+UR4+0x17c00], R79 ;  /* 0x017c004f70007988 */ /* 0x004fe20008000404 */
[----:B------:R-:W-:Y:S01]  /*70d0*/  BAR.SYNC.DEFER_BLOCKING 0x0 ;  /* 0x0000000000007b1d */ /* 0x000fe20000010000 */
[----:B------:R-:W-:-:S04]  /*70e0*/  LOP3.LUT R75, R75, 0x1000, RZ, 0xc0, !PT ;  /* 0x000010004b4b7812 */ /* 0x000fc800078ec0ff */
[----:B------:R-:W-:-:S05]  /*70f0*/  IADD3 R0, PT, PT, R0, UR4, R75 ;  /* 0x0000000400007c10 */ /* 0x000fca000fffe04b */
[----:B------:R-:W-:Y:S04]  /*7100*/  LDSM.16.MT88.4 R108, [R0] ;  /* 0x00000000006c783b */ /* 0x000fe80000004200 */
[----:B------:R-:W0:Y:S04]  /*7110*/  LDSM.16.M88.4 R80, [R124+UR4+0x10000] ;  /* 0x010000047c50783b */ /* 0x000e280008000200 */
[----:B------:R-:W1:Y:S04]  /*7120*/  LDSM.16.M88.4 R76, [R124+UR4+0x12000] ;  /* 0x012000047c4c783b */ /* 0x000e680008000200 */
[----:B------:R-:W-:Y:S04]  /*7130*/  LDSM.16.M88.4 R72, [R124+UR4+0x14000] ;  /* 0x014000047c48783b */ /* 0x000fe80008000200 */
[----:B------:R-:W-:Y:S04]  /*7140*/  LDSM.16.M88.4 R68, [R124+UR4+0x16000] ;  /* 0x016000047c44783b */ /* 0x000fe80008000200 */
[----:B------:R-:W2:Y:S04]  /*7150*/  LDSM.16.MT88.4 R84, [R0+0x100] ;  /* 0x000100000054783b */ /* 0x000ea80000004200 */
[----:B------:R-:W3:Y:S04]  /*7160*/  LDSM.16.MT88.4 R100, [R0+0x80] ;  /* 0x000080000064783b */ /* 0x000ee80000004200 */
[----:B------:R-:W5:Y:S04]  /*7170*/  LDSM.16.MT88.4 R64, [R0+0x180] ;  /* 0x000180000040783b */ /* 0x000f680000004200 */
[----:B------:R-:W3:Y:S04]  /*7180*/  LDSM.16.MT88.4 R60, [R0+0x2000] ;  /* 0x00200000003c783b */ /* 0x000ee80000004200 */
[----:B------:R-:W3:Y:S04]  /*7190*/  LDSM.16.MT88.4 R36, [R0+0x2080] ;  /* 0x002080000024783b */ /* 0x000ee80000004200 */
[----:B------:R-:W3:Y:S01]  /*71a0*/  LDSM.16.MT88.4 R112, [R0+0x2100] ;  /* 0x002100000070783b */ /* 0x000ee20000004200 */
[C---:B0-----:R-:W-:Y:S08]  /*71b0*/  HMMA.16816.F32.BF16 R44, R108.reuse, R80, R104 ;  /* 0x000000506c2c723c */ /* 0x041ff00000041868 */
[----:B-1----:R-:W-:Y:S08]  /*71c0*/  HMMA.16816.F32.BF16 R40, R108, R76, R40 ;  /* 0x0000004c6c28723c */ /* 0x002ff00000041828 */
[C---:B--2---:R-:W-:Y:S08]  /*71d0*/  HMMA.16816.F32.BF16 R104, R84.reuse, R80, R12 ;  /* 0x000000505468723c */ /* 0x044ff0000004180c */
[C---:B------:R-:W-:Y:S08]  /*71e0*/  HMMA.16816.F32.BF16 R4, R84.reuse, R76, R4 ;  /* 0x0000004c5404723c */ /* 0x040ff00000041804 */
[C---:B------:R-:W-:Y:S08]  /*71f0*/  HMMA.16816.F32.BF16 R8, R84.reuse, R72, R8 ;  /* 0x000000485408723c */ /* 0x040ff00000041808 */
[----:B------:R-:W-:Y:S01]  /*7200*/  HMMA.16816.F32.BF16 R16, R84, R68, R16 ;  /* 0x000000445410723c */ /* 0x000fe20000041810 */
[----:B------:R-:W0:Y:S07]  /*7210*/  LDSM.16.MT88.4 R84, [R0+0x2180] ;  /* 0x002180000054783b */ /* 0x000e2e0000004200 */
[----:B------:R-:W-:Y:S08]  /*7220*/  HMMA.16816.F32.BF16 R56, R108, R72, R56 ;  /* 0x000000486c38723c */ /* 0x000ff00000041838 */
[C---:B---3--:R-:W-:Y:S08]  /*7230*/  HMMA.16816.F32.BF16 R96, R100.reuse, R80, R96 ;  /* 0x000000506460723c */ /* 0x048ff00000041860 */
[C---:B------:R-:W-:Y:S08]  /*7240*/  HMMA.16816.F32.BF16 R92, R100.reuse, R76, R92 ;  /* 0x0000004c645c723c */ /* 0x040ff0000004185c */
[C---:B------:R-:W-:Y:S08]  /*7250*/  HMMA.16816.F32.BF16 R88, R100.reuse, R72, R88 ;  /* 0x000000486458723c */ /* 0x040ff00000041858 */
[----:B------:R-:W-:Y:S01]  /*7260*/  HMMA.16816.F32.BF16 R100, R100, R68, R48 ;  /* 0x000000446464723c */ /* 0x000fe20000041830 */
[----:B------:R-:W-:-:S05]  /*7270*/  LOP3.LUT R48, R124, 0x40, RZ, 0x3c, !PT ;  /* 0x000000407c307812 */ /* 0x000fca00078e3cff */
[----:B------:R-:W-:Y:S02]  /*7280*/  LDSM.16.M88.4 R12, [R48+UR4+0x10000] ;  /* 0x01000004300c783b */ /* 0x000fe40008000200 */
[----:B------:R-:W-:Y:S08]  /*7290*/  HMMA.16816.F32.BF16 R52, R108, R68, R52 ;  /* 0x000000446c34723c */ /* 0x000ff00000041834 */
[----:B-----5:R-:W-:Y:S08]  /*72a0*/  HMMA.16816.F32.BF16 R20, R64, R80, R20 ;  /* 0x000000504014723c */ /* 0x020ff00000041814 */
[C---:B------:R-:W-:Y:S01]  /*72b0*/  HMMA.16816.F32.BF16 R120, R60.reuse, R78, R40 ;  /* 0x0000004e3c78723c */ /* 0x040fe20000041828 */
[----:B------:R-:W-:Y:S07]  /*72c0*/  LDSM.16.M88.4 R40, [R48+UR4+0x12000] ;  /* 0x012000043028783b */ /* 0x000fee0008000200 */
[----:B------:R-:W-:Y:S01]  /*72d0*/  HMMA.16816.F32.BF16 R116, R60, R74, R56 ;  /* 0x0000004a3c74723c */ /* 0x000fe20000041838 */
[----:B------:R-:W1:Y:S07]  /*72e0*/  LDSM.16.MT88.4 R56, [R0+0x4000] ;  /* 0x004000000038783b */ /* 0x000e6e0000004200 */
[C---:B----4-:R-:W-:Y:S08]  /*72f0*/  HMMA.16816.F32.BF16 R28, R64.reuse, R72, R28 ;  /* 0x00000048401c723c */ /* 0x050ff0000004181c */
[----:B------:R-:W-:Y:S03]  /*7300*/  HMMA.16816.F32.BF16 R32, R64, R68, R32 ;  /* 0x000000444020723c */ /* 0x000fe60000041820 */
[----:B------:R-:W-:-:S02]  /*7310*/  IMAD.MOV.U32 R73, RZ, RZ, R116 ;  /* 0x000000ffff497224 */ /* 0x000fc400078e0074 */
[----:B------:R-:W-:Y:S02]  /*7320*/  IMAD.MOV.U32 R72, RZ, RZ, R117 ;  /* 0x000000ffff487224 */ /* 0x000fe400078e0075 */
[----:B------:R-:W-:Y:S01]  /*7330*/  IMAD.MOV.U32 R69, RZ, RZ, R118 ;  /* 0x000000ffff457224 */ /* 0x000fe200078e0076 */
[----:B------:R-:W-:Y:S01]  /*7340*/  HMMA.16816.F32.BF16 R108, R36, R82, R96 ;  /* 0x00000052246c723c */ /* 0x000fe20000041860 */
[----:B------:R-:W-:-:S07]  /*7350*/  IMAD.MOV.U32 R68, RZ, RZ, R119 ;  /* 0x000000ffff447224 */ /* 0x000fce00078e0077 */
[----:B------:R-:W-:Y:S08]  /*7360*/  HMMA.16816.F32.BF16 R24, R64, R76, R24 ;  /* 0x0000004c4018723c */ /* 0x000ff00000041818 */
[C---:B------:R-:W-:Y:S08]  /*7370*/  HMMA.16816.F32.BF16 R44, R60.reuse, R82, R44 ;  /* 0x000000523c2c723c */ /* 0x040ff0000004182c */
[----:B------:R-:W-:Y:S01]  /*7380*/  HMMA.16816.F32.BF16 R116, R60, R70, R52 ;  /* 0x000000463c74723c */ /* 0x000fe20000041834 */
[----:B------:R-:W2:Y:S04]  /*7390*/  LDSM.16.M88.4 R52, [R48+UR4+0x14000] ;  /* 0x014000043034783b */ /* 0x000ea80008000200 */
[----:B------:R-:W3:Y:S03]  /*73a0*/  LDSM.16.MT88.4 R60, [R0+0x4080] ;  /* 0x00408000003c783b */ /* 0x000ee60000004200 */
[-C--:B------:R-:W-:Y:S01]  /*73b0*/  HMMA.16816.F32.BF16 R96, R112, R82.reuse, R104 ;  /* 0x000000527060723c */ /* 0x080fe20000041868 */
[----:B------:R-:W-:Y:S07]  /*73c0*/  LDSM.16.M88.4 R48, [R48+UR4+0x16000] ;  /* 0x016000043030783b */ /* 0x000fee0008000200 */
[----:B0-----:R-:W-:Y:S01]  /*73d0*/  HMMA.16816.F32.BF16 R20, R84, R82, R20 ;  /* 0x000000525414723c */ /* 0x001fe20000041814 */
[----:B------:R-:W0:Y:S07]  /*73e0*/  LDSM.16.MT88.4 R80, [R0+0x6000] ;  /* 0x006000000050783b */ /* 0x000e2e0000004200 */
[C---:B------:R-:W-:Y:S08]  /*73f0*/  HMMA.16816.F32.BF16 R92, R36.reuse, R78, R92 ;  /* 0x0000004e245c723c */ /* 0x040ff0000004185c */
[C---:B------:R-:W-:Y:S08]  /*7400*/  HMMA.16816.F32.BF16 R88, R36.reuse, R74, R88 ;  /* 0x0000004a2458723c */ /* 0x040ff00000041858 */
[----:B------:R-:W-:Y:S01]  /*7410*/  HMMA.16816.F32.BF16 R64, R36, R70, R100 ;  /* 0x000000462440723c */ /* 0x000fe20000041864 */
[----:B------:R-:W4:Y:S07]  /*7420*/  LDSM.16.MT88.4 R36, [R0+0x4100] ;  /* 0x004100000024783b */ /* 0x000f2e0000004200 */
[C---:B------:R-:W-:Y:S01]  /*7430*/  HMMA.16816.F32.BF16 R100, R112.reuse, R78, R4 ;  /* 0x0000004e7064723c */ /* 0x040fe20000041804 */
[----:B------:R-:W5:Y:S07]  /*7440*/  LDSM.16.MT88.4 R4, [R0+0x4180] ;  /* 0x004180000004783b */ /* 0x000f6e0000004200 */
[C---:B------:R-:W-:Y:S08]  /*7450*/  HMMA.16816.F32.BF16 R8, R112.reuse, R74, R8 ;  /* 0x0000004a7008723c */ /* 0x040ff00000041808 */
[----:B------:R-:W-:Y:S08]  /*7460*/  HMMA.16816.F32.BF16 R112, R112, R70, R16 ;  /* 0x000000467070723c */ /* 0x000ff00000041810 */
[----:B------:R-:W-:Y:S01]  /*7470*/  HMMA.16816.F32.BF16 R24, R84, R78, R24 ;  /* 0x0000004e5418723c */ /* 0x000fe20000041818 */
[----:B------:R-:W0:Y:S07]  /*7480*/  LDSM.16.MT88.4 R76, [R0+0x6080] ;  /* 0x00608000004c783b */ /* 0x000e2e0000004200 */
[----:B-1----:R-:W-:Y:S01]  /*7490*/  HMMA.16816.F32.BF16 R16, R56, R40, R120 ;  /* 0x000000283810723c */ /* 0x002fe20000041878 */
[----:B------:R-:W-:-:S02]  /*74a0*/  IMAD.MOV.U32 R104, RZ, RZ, R73 ;  /* 0x000000ffff687224 */ /* 0x000fc400078e0049 */
[----:B------:R-:W-:Y:S02]  /*74b0*/  IMAD.MOV.U32 R105, RZ, RZ, R72 ;  /* 0x000000ffff697224 */ /* 0x000fe400078e0048 */
[----:B------:R-:W-:Y:S02]  /*74c0*/  IMAD.MOV.U32 R106, RZ, RZ, R69 ;  /* 0x000000ffff6a7224 */ /* 0x000fe400078e0045 */
[----:B------:R-:W-:Y:S01]  /*74d0*/  IMAD.MOV.U32 R107, RZ, RZ, R68 ;  /* 0x000000ffff6b7224 */ /* 0x000fe200078e0044 */
[----:B------:R-:W-:Y:S08]  /*74e0*/  HMMA.16816.F32.BF16 R44, R56, R12, R44 ;  /* 0x0000000c382c723c */ /* 0x000ff0000004182c */
[C---:B------:R-:W-:Y:S01]  /*74f0*/  HMMA.16816.F32.BF16 R28, R84.reuse, R74, R28 ;  /* 0x0000004a541c723c */ /* 0x040fe2000004181c */
[----:B------:R-:W1:Y:S07]  /*7500*/  LDSM.16.MT88.4 R72, [R0+0x6100] ;  /* 0x006100000048783b */ /* 0x000e6e0000004200 */
[----:B------:R-:W-:Y:S08]  /*7510*/  HMMA.16816.F32.BF16 R32, R84, R70, R32 ;  /* 0x000000465420723c */ /* 0x000ff00000041820 */
[----:B--2---:R-:W-:Y:S08]  /*7520*/  HMMA.16816.F32.BF16 R68, R56, R52, R104 ;  /* 0x000000343844723c */ /* 0x004ff00000041868 */
[----:B---3--:R-:W-:Y:S08]  /*7530*/  HMMA.16816.F32.BF16 R84, R60, R12, R108 ;  /* 0x0000000c3c54723c */ /* 0x008ff0000004186c */
[----:B0-----:R-:W-:Y:S08]  /*7540*/  HMMA.16816.F32.BF16 R16, R80, R42, R16 ;  /* 0x0000002a5010723c */ /* 0x001ff00000041810 */
[----:B----4-:R-:W-:Y:S01]  /*7550*/  HMMA.16816.F32.BF16 R104, R36, R52, R8 ;  /* 0x000000342468723c */ /* 0x010fe20000041808 */
[----:B------:R-:W0:Y:S07]  /*7560*/  LDSM.16.MT88.4 R8, [R0+0x6180] ;  /* 0x006180000008783b */ /* 0x000e2e0000004200 */
[----:B------:R-:W-:Y:S08]  /*7570*/  HMMA.16816.F32.BF16 R44, R80, R14, R44 ;  /* 0x0000000e502c723c */ /* 0x000ff0000004182c */
[----:B------:R-:W-:Y:S08]  /*7580*/  HMMA.16816.F32.BF16 R56, R56, R48, R116 ;  /* 0x000000303838723c */ /* 0x000ff00000041874 */
[C---:B------:R-:W-:Y:S08]  /*7590*/  HMMA.16816.F32.BF16 R92, R60.reuse, R40, R92 ;  /* 0x000000283c5c723c */ /* 0x040ff0000004185c */
[C---:B------:R-:W-:Y:S08]  /*75a0*/  HMMA.16816.F32.BF16 R88, R60.reuse, R52, R88 ;  /* 0x000000343c58723c */ /* 0x040ff00000041858 */
[----:B------:R-:W-:Y:S08]  /*75b0*/  HMMA.16816.F32.BF16 R64, R60, R48, R64 ;  /* 0x000000303c40723c */ /* 0x000ff00000041840 */
[C---:B------:R-:W-:Y:S08]  /*75c0*/  HMMA.16816.F32.BF16 R96, R36.reuse, R12, R96 ;  /* 0x0000000c2460723c */ /* 0x040ff00000041860 */
[C---:B------:R-:W-:Y:S08]  /*75d0*/  HMMA.16816.F32.BF16 R60, R36.reuse, R40, R100 ;  /* 0x00000028243c723c */ /* 0x040ff00000041864 */
[----:B------:R-:W-:Y:S08]  /*75e0*/  HMMA.16816.F32.BF16 R112, R36, R48, R112 ;  /* 0x000000302470723c */ /* 0x000ff00000041870 */
[C---:B-----5:R-:W-:Y:S08]  /*75f0*/  HMMA.16816.F32.BF16 R36, R4.reuse, R12, R20 ;  /* 0x0000000c0424723c */ /* 0x060ff00000041814 */
[C---:B------:R-:W-:Y:S08]  /*7600*/  HMMA.16816.F32.BF16 R100, R4.reuse, R40, R24 ;  /* 0x000000280464723c */ /* 0x040ff00000041818 */
[C---:B------:R-:W-:Y:S08]  /*7610*/  HMMA.16816.F32.BF16 R108, R4.reuse, R52, R28 ;  /* 0x00000034046c723c */ /* 0x040ff0000004181c */
[----:B------:R-:W-:Y:S01]  /*7620*/  HMMA.16816.F32.BF16 R120, R4, R48, R32 ;  /* 0x000000300478723c */ /* 0x000fe20000041820 */
[----:B------:R-:W-:Y:S01]  /*7630*/  IMAD.MOV.U32 R7, RZ, RZ, R16 ;  /* 0x000000ffff077224 */ /* 0x000fe200078e0010 */
[----:B------:R-:W-:Y:S01]  /*7640*/  LDSM.16.M88.4 R24, [R124+UR4+0x12080] ;  /* 0x012080047c18783b */ /* 0x000fe20008000200 */
[----:B------:R-:W-:-:S02]  /*7650*/  IMAD.MOV.U32 R6, RZ, RZ, R17 ;  /* 0x000000ffff067224 */ /* 0x000fc400078e0011 */
[----:B------:R-:W-:Y:S01]  /*7660*/  IMAD.MOV.U32 R5, RZ, RZ, R18 ;  /* 0x000000ffff057224 */ /* 0x000fe200078e0012 */
[----:B------:R-:W-:Y:S01]  /*7670*/  LDSM.16.M88.4 R28, [R124+UR4+0x14080] ;  /* 0x014080047c1c783b */ /* 0x000fe20008000200 */
[----:B------:R-:W-:Y:S02]  /*7680*/  IMAD.MOV.U32 R4, RZ, RZ, R19 ;  /* 0x000000ffff047224 */ /* 0x000fe400078e0013 */
[----:B------:R-:W-:Y:S01]  /*7690*/  HMMA.16816.F32.BF16 R16, R76, R14, R84 ;  /* 0x0000000e4c10723c */ /* 0x000fe20000041854 */
[----:B------:R-:W-:Y:S01]  /*76a0*/  IMAD.MOV.U32 R13, RZ, RZ, R46 ;  /* 0x000000ffff0d7224 */ /* 0x000fe200078e002e */
[----:B------:R-:W-:Y:S01]  /*76b0*/  LDSM.16.M88.4 R32, [R124+UR4+0x16080] ;  /* 0x016080047c20783b */ /* 0x000fe20008000200 */
[----:B------:R-:W-:Y:S02]  /*76c0*/  IMAD.MOV.U32 R21, RZ, RZ, R44 ;  /* 0x000000ffff157224 */ /* 0x000fe400078e002c */
[----:B------:R-:W-:Y:S01]  /*76d0*/  IMAD.MOV.U32 R20, RZ, RZ, R45 ;  /* 0x000000ffff147224 */ /* 0x000fe200078e002d */
[----:B------:R-:W-:Y:S02]  /*76e0*/  LDSM.16.MT88.4 R84, [R0+0xa080] ;  /* 0x00a080000054783b */ /* 0x000fe40000004200 */
[----:B------:R-:W-:Y:S01]  /*76f0*/  HMMA.16816.F32.BF16 R68, R80, R54, R68 ;  /* 0x000000365044723c */ /* 0x000fe20000041844 */
[----:B------:R-:W-:-:S07]  /*7700*/  IMAD.MOV.U32 R12, RZ, RZ, R47 ;  /* 0x000000ffff0c7224 */ /* 0x000fce00078e002f */
[----:B------:R-:W-:Y:S01]  /*7710*/  HMMA.16816.F32.BF16 R116, R80, R50, R56 ;  /* 0x000000325074723c */ /* 0x000fe20000041838 */
[----:B------:R-:W-:Y:S02]  /*7720*/  LDSM.16.MT88.4 R56, [R0+0x8180] ;  /* 0x008180000038783b */ /* 0x000fe40000004200 */
[----:B------:R-:W-:-:S05]  /*7730*/  IMAD.MOV.U32 R45, RZ, RZ, R18 ;  /* 0x000000ffff2d7224 */ /* 0x000fca00078e0012 */
[----:B------:R-:W-:Y:S01]  /*7740*/  HMMA.16816.F32.BF16 R92, R76, R42, R92 ;  /* 0x0000002a4c5c723c */ /* 0x000fe2000004185c */
[----:B------:R-:W-:-:S07]  /*7750*/  IMAD.MOV.U32 R44, RZ, RZ, R19 ;  /* 0x000000ffff2c7224 */ /* 0x000fce00078e0013 */
[C---:B------:R-:W-:Y:S08]  /*7760*/  HMMA.16816.F32.BF16 R88, R76.reuse, R54, R88 ;  /* 0x000000364c58723c */ /* 0x040ff00000041858 */
[----:B------:R-:W-:Y:S01]  /*7770*/  HMMA.16816.F32.BF16 R80, R76, R50, R64 ;  /* 0x000000324c50723c */ /* 0x000fe20000041840 */
[----:B------:R-:W-:Y:S01]  /*7780*/  IMAD.MOV.U32 R78, RZ, RZ, R13 ;  /* 0x000000ffff4e7224 */ /* 0x000fe200078e000d */
[----:B------:R-:W-:Y:S01]  /*7790*/  LOP3.LUT R13, R124, 0x40, RZ, 0x3c, !PT ;  /* 0x000000407c0d7812 */ /* 0x000fe200078e3cff */
[----:B------:R-:W-:-:S02]  /*77a0*/  IMAD.MOV.U32 R76, RZ, RZ, R21 ;  /* 0x000000ffff4c7224 */ /* 0x000fc400078e0015 */
[----:B------:R-:W-:Y:S02]  /*77b0*/  IMAD.MOV.U32 R77, RZ, RZ, R20 ;  /* 0x000000ffff4d7224 */ /* 0x000fe400078e0014 */
[----:B------:R2:W-:Y:S01]  /*77c0*/  LDSM.16.M88.4 R20, [R124+UR4+0x10080] ;  /* 0x010080047c14783b */ /* 0x0005e20008000200 */
[----:B------:R-:W-:Y:S01]  /*77d0*/  IMAD.MOV.U32 R79, RZ, RZ, R12 ;  /* 0x000000ffff4f7224 */ /* 0x000fe200078e000c */
[-C--:B-1----:R-:W-:Y:S01]  /*77e0*/  HMMA.16816.F32.BF16 R96, R72, R14.reuse, R96 ;  /* 0x0000000e4860723c */ /* 0x082fe20000041860 */
[----:B------:R-:W-:Y:S02]  /*77f0*/  IMAD.MOV.U32 R64, RZ, RZ, R7 ;  /* 0x000000ffff407224 */ /* 0x000fe400078e0007 */
[----:B------:R-:W-:Y:S02]  /*7800*/  IMAD.MOV.U32 R65, RZ, RZ, R6 ;  /* 0x000000ffff417224 */ /* 0x000fe400078e0006 */
[----:B------:R-:W-:Y:S02]  /*7810*/  IMAD.MOV.U32 R66, RZ, RZ, R5 ;  /* 0x000000ffff427224 */ /* 0x000fe400078e0005 */
[----:B------:R-:W-:Y:S01]  /*7820*/  IMAD.MOV.U32 R67, RZ, RZ, R4 ;  /* 0x000000ffff437224 */ /* 0x000fe200078e0004 */
[----:B0-----:R-:W-:Y:S01]  /*7830*/  HMMA.16816.F32.BF16 R36, R8, R14, R36 ;  /* 0x0000000e0824723c */ /* 0x001fe20000041824 */
[----:B--2---:R-:W-:-:S02]  /*7840*/  IMAD.MOV.U32 R124, RZ, RZ, R13 ;  /* 0x000000ffff7c7224 */ /* 0x004fc400078e000d */
[----:B------:R-:W0:Y:S05]  /*7850*/  LDSM.16.MT88.4 R12, [R0+0x8080] ;  /* 0x00808000000c783b */ /* 0x000e2a0000004200 */
[-C--:B------:R-:W-:Y:S08]  /*7860*/  HMMA.16816.F32.BF16 R4, R72, R42.reuse, R60 ;  /* 0x0000002a4804723c */ /* 0x080ff0000004183c */
[----:B------:R-:W-:Y:S01]  /*7870*/  HMMA.16816.F32.BF16 R100, R8, R42, R100 ;  /* 0x0000002a0864723c */ /* 0x000fe20000041864 */
[----:B------:R-:W-:-:S02]  /*7880*/  IMAD.MOV.U32 R42, RZ, RZ, R45 ;  /* 0x000000ffff2a7224 */ /* 0x000fc400078e002d */
[----:B------:R-:W-:Y:S02]  /*7890*/  IMAD.MOV.U32 R43, RZ, RZ, R44 ;  /* 0x000000ffff2b7224 */ /* 0x000fe400078e002c */
[----:B------:R-:W1:Y:S01]  /*78a0*/  LDSM.16.MT88.4 R44, [R0+0x8100] ;  /* 0x00810000002c783b */ /* 0x000e620000004200 */
[----:B------:R-:W-:Y:S02]  /*78b0*/  IMAD.MOV.U32 R40, RZ, RZ, R16 ;  /* 0x000000ffff287224 */ /* 0x000fe400078e0010 */
[----:B------:R-:W-:Y:S02]  /*78c0*/  IMAD.MOV.U32 R41, RZ, RZ, R17 ;  /* 0x000000ffff297224 */ /* 0x000fe400078e0011 */
[----:B------:R-:W2:Y:S01]  /*78d0*/  LDSM.16.MT88.4 R16, [R0+0x8000] ;  /* 0x008000000010783b */ /* 0x000ea20000004200 */
[C---:B------:R-:W-:Y:S08]  /*78e0*/  HMMA.16816.F32.BF16 R104, R72.reuse, R54, R104 ;  /* 0x000000364868723c */ /* 0x040ff00000041868 */
[-C--:B------:R-:W-:Y:S08]  /*78f0*/  HMMA.16816.F32.BF16 R112, R72, R50.reuse, R112 ;  /* 0x000000324870723c */ /* 0x080ff00000041870 */
[----:B------:R-:W-:Y:S08]  /*7900*/  HMMA.16816.F32.BF16 R60, R8, R50, R120 ;  /* 0x00000032083c723c */ /* 0x000ff00000041878 */
[----:B0-----:R-:W-:Y:S08]  /*7910*/  HMMA.16816.F32.BF16 R48, R12, R20, R40 ;  /* 0x000000140c30723c */ /* 0x001ff00000041828 */
[----:B------:R-:W-:Y:S01]  /*7920*/  HMMA.16816.F32.BF16 R108, R8, R54, R108 ;  /* 0x00000036086c723c */ /* 0x000fe2000004186c */
[----:B------:R-:W0:Y:S07]  /*7930*/  LDSM.16.MT88.4 R52, [R0+0xa000] ;  /* 0x00a000000034783b */ /* 0x000e2e0000004200 */
[C---:B------:R-:W-:Y:S08]  /*7940*/  HMMA.16816.F32.BF16 R92, R12.reuse, R24, R92 ;  /* 0x000000180c5c723c */ /* 0x040ff0000004185c */
[C---:B------:R-:W-:Y:S08]  /*7950*/  HMMA.16816.F32.BF16 R88, R12.reuse, R28, R88 ;  /* 0x0000001c0c58723c */ /* 0x040ff00000041858 */
[----:B------:R-:W-:Y:S08]  /*7960*/  HMMA.16816.F32.BF16 R40, R12, R32, R80 ;  /* 0x000000200c28723c */ /* 0x000ff00000041850 */
[C---:B-1----:R-:W-:Y:S08]  /*7970*/  HMMA.16816.F32.BF16 R12, R44.reuse, R20, R96 ;  /* 0x000000142c0c723c */ /* 0x042ff00000041860 */
[C---:B------:R-:W-:Y:S08]  /*7980*/  HMMA.16816.F32.BF16 R4, R44.reuse, R24, R4 ;  /* 0x000000182c04723c */ /* 0x040ff00000041804 */
[C---:B------:R-:W-:Y:S08]  /*7990*/  HMMA.16816.F32.BF16 R8, R44.reuse, R28, R104 ;  /* 0x0000001c2c08723c */ /* 0x040ff00000041868 */
[----:B------:R-:W-:Y:S08]  /*79a0*/  HMMA.16816.F32.BF16 R112, R44, R32, R112 ;  /* 0x000000202c70723c */ /* 0x000ff00000041870 */
[C---:B--2---:R-:W-:Y:S08]  /*79b0*/  HMMA.16816.F32.BF16 R72, R16.reuse, R20, R76 ;  /* 0x000000141048723c */ /* 0x044ff0000004184c */
[C---:B------:R-:W-:Y:S08]  /*79c0*/  HMMA.16816.F32.BF16 R64, R16.reuse, R24, R64 ;  /* 0x000000181040723c */ /* 0x040ff00000041840 */
[----:B------:R-:W-:Y:S01]  /*79d0*/  HMMA.16816.F32.BF16 R68, R16, R28, R68 ;  /* 0x0000001c1044723c */ /* 0x000fe20000041844 */
[----:B------:R-:W-:Y:S01]  /*79e0*/  IMAD.MOV.U32 R83, RZ, RZ, R124 ;  /* 0x000000ffff537224 */ /* 0x000fe200078e007c */
[----:B------:R-:W-:Y:S06]  /*79f0*/  LDSM.16.MT88.4 R104, [R0+0xc000] ;  /* 0x00c000000068783b */ /* 0x000fec0000004200 */
[----:B------:R-:W-:Y:S08]  /*7a00*/  HMMA.16816.F32.BF16 R44, R56, R24, R100 ;  /* 0x00000018382c723c */ /* 0x000ff00000041864 */
[----:B------:R-:W-:Y:S01]  /*7a10*/  HMMA.16816.F32.BF16 R76, R16, R32, R116 ;  /* 0x00000020104c723c */ /* 0x000fe20000041874 */
[----:B------:R-:W1:Y:S07]  /*7a20*/  LDSM.16.MT88.4 R16, [R0+0xa100] ;  /* 0x00a100000010783b */ /* 0x000e6e0000004200 */
[----:B------:R-:W-:Y:S03]  /*7a30*/  HMMA.16816.F32.BF16 R116, R56, R20, R36 ;  /* 0x000000143874723c */ /* 0x000fe60000041824 */
[----:B------:R-:W-:-:S02]  /*7a40*/  IMAD.MOV.U32 R82, RZ, RZ, R44 ;  /* 0x000000ffff527224 */ /* 0x000fc400078e002c */
[----:B------:R-:W-:Y:S02]  /*7a50*/  IMAD.MOV.U32 R81, RZ, RZ, R45 ;  /* 0x000000ffff517224 */ /* 0x000fe400078e002d */
[----:B------:R-:W-:Y:S02]  /*7a60*/  IMAD.MOV.U32 R80, RZ, RZ, R46 ;  /* 0x000000ffff507224 */ /* 0x000fe400078e002e */
[----:B------:R-:W-:Y:S02]  /*7a70*/  IMAD.MOV.U32 R24, RZ, RZ, R47 ;  /* 0x000000ffff187224 */ /* 0x000fe400078e002f */
[----:B------:R-:W-:Y:S08]  /*7a80*/  HMMA.16816.F32.BF16 R44, R56, R28, R108 ;  /* 0x0000001c382c723c */ /* 0x000ff0000004186c */
[----:B------:R-:W-:-:S04]  /*7a90*/  IMAD.MOV.U32 R36, RZ, RZ, R116 ;  /* 0x000000ffff247224 */ /* 0x000fc800078e0074 */
[----:B------:R-:W-:Y:S01]  /*7aa0*/  IMAD.MOV.U32 R25, RZ, RZ, R36 ;  /* 0x000000ffff197224 */ /* 0x000fe200078e0024 */
[----:B------:R-:W-:Y:S06]  /*7ab0*/  HMMA.16816.F32.BF16 R96, R84, R22, R48 ;  /* 0x000000165460723c */ /* 0x000fec0000041830 */
[----:B------:R-:W-:Y:S02]  /*7ac0*/  IMAD.MOV.U32 R37, RZ, RZ, R44 ;  /* 0x000000ffff257224 */ /* 0x000fe400078e002c */
[----:B------:R-:W-:Y:S02]  /*7ad0*/  IMAD.MOV.U32 R36, RZ, RZ, R45 ;  /* 0x000000ffff247224 */ /* 0x000fe400078e002d */
[----:B------:R-:W-:-:S02]  /*7ae0*/  IMAD.MOV.U32 R48, RZ, RZ, R37 ;  /* 0x000000ffff307224 */ /* 0x000fc400078e0025 */
[----:B------:R-:W-:Y:S02]  /*7af0*/  IMAD.MOV.U32 R49, RZ, RZ, R36 ;  /* 0x000000ffff317224 */ /* 0x000fe400078e0024 */
[----:B------:R-:W2:Y:S01]  /*7b00*/  LDSM.16.MT88.4 R36, [R0+0xa180] ;  /* 0x00a180000024783b */ /* 0x000ea20000004200 */
[----:B------:R-:W-:Y:S02]  /*7b10*/  IMAD.MOV.U32 R124, RZ, RZ, R117 ;  /* 0x000000ffff7c7224 */ /* 0x000fe400078e0075 */
[----:B------:R-:W-:Y:S02]  /*7b20*/  IMAD.MOV.U32 R21, RZ, RZ, R118 ;  /* 0x000000ffff157224 */ /* 0x000fe400078e0076 */
[----:B------:R-:W-:Y:S02]  /*7b30*/  IMAD.MOV.U32 R20, RZ, RZ, R119 ;  /* 0x000000ffff147224 */ /* 0x000fe400078e0077 */
[----:B0-----:R-:W-:Y:S01]  /*7b40*/  HMMA.16816.F32.BF16 R116, R52, R22, R72 ;  /* 0x000000163474723c */ /* 0x001fe20000041848 */
[----:B------:R-:W-:Y:S01]  /*7b50*/  IMAD.MOV.U32 R29, RZ, RZ, R46 ;  /* 0x000000ffff1d7224 */ /* 0x000fe200078e002e */
[----:B------:R-:W0:Y:S01]  /*7b60*/  LDSM.16.M88.4 R72, [R83+UR4+0x10080] ;  /* 0x010080045348783b */ /* 0x000e220008000200 */
[----:B------:R-:W-:-:S05]  /*7b70*/  IMAD.MOV.U32 R28, RZ, RZ, R47 ;  /* 0x000000ffff1c7224 */ /* 0x000fca00078e002f */
[----:B------:R-:W-:Y:S01]  /*7b80*/  HMMA.16816.F32.BF16 R44, R52, R30, R68 ;  /* 0x0000001e342c723c */ /* 0x000fe20000041844 */
[----:B------:R-:W3:Y:S07]  /*7b90*/  LDSM.16.M88.4 R68, [R83+UR4+0x12080] ;  /* 0x012080045344783b */ /* 0x000eee0008000200 */
[----:B------:R-:W-:Y:S08]  /*7ba0*/  HMMA.16816.F32.BF16 R120, R56, R32, R60 ;  /* 0x000000203878723c */ /* 0x000ff0000004183c */
[----:B------:R-:W-:Y:S01]  /*7bb0*/  HMMA.16816.F32.BF16 R108, R52, R26, R64 ;  /* 0x0000001a346c723c */ /* 0x000fe20000041840 */
[----:B------:R-:W-:Y:S01]  /*7bc0*/  IMAD.MOV.U32 R50, RZ, RZ, R29 ;  /* 0x000000ffff327224 */ /* 0x000fe200078e001d */
[----:B------:R-:W4:Y:S01]  /*7bd0*/  LDSM.16.M88.4 R64, [R83+UR4+0x14080] ;  /* 0x014080045340783b */ /* 0x000f220008000200 */
[----:B------:R-:W-:-:S03]  /*7be0*/  IMAD.MOV.U32 R51, RZ, RZ, R28 ;  /* 0x000000ffff337224 */ /* 0x000fc600078e001c */
[----:B------:R-:W-:Y:S02]  /*7bf0*/  LDSM.16.M88.4 R60, [R83+UR4+0x16080] ;  /* 0x01608004533c783b */ /* 0x000fe40008000200 */
[C---:B-1----:R-:W-:Y:S02]  /*7c00*/  HMMA.16816.F32.BF16 R12, R16.reuse, R22, R12 ;  /* 0x00000016100c723c */ /* 0x042fe4000004180c */
[----:B------:R-:W1:Y:S06]  /*7c10*/  LDSM.16.MT88.4 R56, [R0+0xc180] ;  /* 0x00c180000038783b */ /* 0x000e6c0000004200 */
[C---:B------:R-:W-:Y:S08]  /*7c20*/  HMMA.16816.F32.BF16 R4, R16.reuse, R26, R4 ;  /* 0x0000001a1004723c */ /* 0x040ff00000041804 */
[C---:B------:R-:W-:Y:S08]  /*7c30*/  HMMA.16816.F32.BF16 R8, R16.reuse, R30, R8 ;  /* 0x0000001e1008723c */ /* 0x040ff00000041808 */
[----:B------:R-:W-:Y:S01]  /*7c40*/  HMMA.16816.F32.BF16 R16, R16, R34, R112 ;  /* 0x000000221010723c */ /* 0x000fe20000041870 */
[----:B------:R-:W-:-:S02]  /*7c50*/  IMAD.MOV.U32 R112, RZ, RZ, R25 ;  /* 0x000000ffff707224 */ /* 0x000fc400078e0019 */
[----:B------:R-:W-:Y:S02]  /*7c60*/  IMAD.MOV.U32 R113, RZ, RZ, R124 ;  /* 0x000000ffff717224 */ /* 0x000fe400078e007c */
[----:B------:R-:W-:Y:S02]  /*7c70*/  IMAD.MOV.U32 R114, RZ, RZ, R21 ;  /* 0x000000ffff727224 */ /* 0x000fe400078e0015 */
[----:B------:R-:W-:Y:S01]  /*7c80*/  IMAD.MOV.U32 R115, RZ, RZ, R20 ;  /* 0x000000ffff737224 */ /* 0x000fe200078e0014 */
[C---:B------:R-:W-:Y:S08]  /*7c90*/  HMMA.16816.F32.BF16 R92, R84.reuse, R26, R92 ;  /* 0x0000001a545c723c */ /* 0x040ff0000004185c */
[C---:B------:R-:W-:Y:S08]  /*7ca0*/  HMMA.16816.F32.BF16 R88, R84.reuse, R30, R88 ;  /* 0x0000001e5458723c */ /* 0x040ff00000041858 */
[----:B------:R-:W-:Y:S01]  /*7cb0*/  HMMA.16816.F32.BF16 R84, R84, R34, R40 ;  /* 0x000000225454723c */ /* 0x000fe20000041828 */
[----:B------:R-:W-:-:S02]  /*7cc0*/  IMAD.MOV.U32 R40, RZ, RZ, R82 ;  /* 0x000000ffff287224 */ /* 0x000fc400078e0052 */
[----:B------:R-:W-:Y:S02]  /*7cd0*/  IMAD.MOV.U32 R41, RZ, RZ, R81 ;  /* 0x000000ffff297224 */ /* 0x000fe400078e0051 */
[----:B------:R-:W-:Y:S02]  /*7ce0*/  IMAD.MOV.U32 R42, RZ, RZ, R80 ;  /* 0x000000ffff2a7224 */ /* 0x000fe400078e0050 */
[----:B------:R-:W-:Y:S01]  /*7cf0*/  IMAD.MOV.U32 R43, RZ, RZ, R24 ;  /* 0x000000ffff2b7224 */ /* 0x000fe200078e0018 */
[----:B------:R-:W-:Y:S01]  /*7d00*/  HMMA.16816.F32.BF16 R100, R52, R34, R76 ;  /* 0x000000223464723c */ /* 0x000fe2000004184c */
[----:B------:R-:W5:Y:S04]  /*7d10*/  LDSM.16.MT88.4 R52, [R0+0xe000] ;  /* 0x00e000000034783b */ /* 0x000f680000004200 */
[----:B------:R-:W1:Y:S03]  /*7d20*/  LDSM.16.MT88.4 R80, [R0+0xc080] ;  /* 0x00c080000050783b */ /* 0x000e660000004200 */
[C---:B--2---:R-:W-:Y:S01]  /*7d30*/  HMMA.16816.F32.BF16 R20, R36.reuse, R22, R112 ;  /* 0x000000162414723c */ /* 0x044fe20000041870 */
[----:B------:R-:W2:Y:S01]  /*7d40*/  LDL.LU.64 R114, [R1+0x10] ;  /* 0x0000100001727983 */ /* 0x000ea20000300a00 */
[----:B------:R-:W1:Y:S03]  /*7d50*/  LDC R112, c[0x0][0x3ac] ;  /* 0x0000eb00ff707b82 */ /* 0x000e660000000800 */
[----:B------:R-:W1:Y:S03]  /*7d60*/  LDSM.16.MT88.4 R76, [R0+0xc100] ;  /* 0x00c10000004c783b */ /* 0x000e660000004200 */
[C---:B------:R-:W-:Y:S01]  /*7d70*/  HMMA.16816.F32.BF16 R32, R36.reuse, R34, R120 ;  /* 0x000000222420723c */ /* 0x040fe20000041878 */
[----:B------:R-:W2:Y:S04]  /*7d80*/  LDL.LU.64 R120, [R1+0x20] ;  /* 0x0000200001787983 */ /* 0x000ea80000300a00 */
[----:B------:R-:W2:Y:S03]  /*7d90*/  LDL.LU.64 R122, [R1+0x18] ;  /* 0x00001800017a7983 */ /* 0x000ea60000300a00 */
[C---:B------:R-:W-:Y:S08]  /*7da0*/  HMMA.16816.F32.BF16 R24, R36.reuse, R26, R40 ;  /* 0x0000001a2418723c */ /* 0x040ff00000041828 */
[----:B------:R-:W-:Y:S01]  /*7db0*/  HMMA.16816.F32.BF16 R28, R36, R30, R48 ;  /* 0x0000001e241c723c */ /* 0x000fe20000041830 */
[----:B------:R-:W-:Y:S07]  /*7dc0*/  LDSM.16.MT88.4 R48, [R0+0xe080] ;  /* 0x00e080000030783b */ /* 0x000fee0000004200 */
[C---:B0-----:R-:W-:Y:S01]  /*7dd0*/  HMMA.16816.F32.BF16 R36, R104.reuse, R72, R116 ;  /* 0x000000486824723c */ /* 0x041fe20000041874 */
[----:B------:R-:W2:Y:S04]  /*7de0*/  LDL.LU.64 R116, [R1+0x30] ;  /* 0x0000300001747983 */ /* 0x000ea80000300a00 */
[----:B------:R-:W2:Y:S03]  /*7df0*/  LDL.LU.64 R118, [R1+0x28] ;  /* 0x0000280001767983 */ /* 0x000ea60000300a00 */
[C---:B---3--:R-:W-:Y:S01]  /*7e00*/  HMMA.16816.F32.BF16 R40, R104.reuse, R68, R108 ;  /* 0x000000446828723c */ /* 0x048fe2000004186c */
[----:B------:R-:W3:Y:S07]  /*7e10*/  LDL.LU.64 R108, [R1+0x38] ;  /* 0x00003800016c7983 */ /* 0x000eee0000300a00 */
[----:B----4-:R-:W-:Y:S01]  /*7e20*/  HMMA.16816.F32.BF16 R44, R104, R64, R44 ;  /* 0x00000040682c723c */ /* 0x010fe2000004182c */
[----:B-1----:R-:W-:-:S07]  /*7e30*/  IMAD.SHL.U32 R112, R112, 0x80, RZ ;  /* 0x0000008070707824 */ /* 0x002fce00078e00ff */
[C---:B------:R-:W-:Y:S08]  /*7e40*/  HMMA.16816.F32.BF16 R20, R56.reuse, R72, R20 ;  /* 0x000000483814723c */ /* 0x040ff00000041814 */
[C---:B------:R-:W-:Y:S08]  /*7e50*/  HMMA.16816.F32.BF16 R24, R56.reuse, R68, R24 ;  /* 0x000000443818723c */ /* 0x040ff00000041818 */
[C---:B------:R-:W-:Y:S08]  /*7e60*/  HMMA.16816.F32.BF16 R28, R56.reuse, R64, R28 ;  /* 0x00000040381c723c */ /* 0x040ff0000004181c */
[----:B------:R-:W-:Y:S08]  /*7e70*/  HMMA.16816.F32.BF16 R32, R56, R60, R32 ;  /* 0x0000003c3820723c */ /* 0x000ff00000041820 */
[----:B-----5:R-:W-:Y:S01]  /*7e80*/  HMMA.16816.F32.BF16 R56, R52, R66, R44 ;  /* 0x000000423438723c */ /* 0x020fe2000004182c */
[----:B------:R-:W-:-:S02]  /*7e90*/  IMAD.WIDE R44, R112, 0x2, R2 ;  /* 0x00000002702c7825 */ /* 0x000fc400078e0202 */
[----:B------:R-:W4:Y:S04]  /*7ea0*/  LDL.LU.64 R2, [R1+0x1b8] ;  /* 0x0001b80001027983 */ /* 0x000f280000300a00 */
[----:B------:R-:W5:Y:S01]  /*7eb0*/  LDL.LU.64 R110, [R1+0xe0] ;  /* 0x0000e000016e7983 */ /* 0x000f620000300a00 */
[C---:B------:R-:W-:Y:S03]  /*7ec0*/  HMMA.16816.F32.BF16 R96, R80.reuse, R72, R96 ;  /* 0x000000485060723c */ /* 0x040fe60000041860 */
[----:B------:R-:W-:Y:S04]  /*7ed0*/  STL [R1+0x14c], R44 ;  /* 0x00014c2c01007387 */ /* 0x000fe80000100800 */
[----:B------:R0:W-:Y:S01]  /*7ee0*/  STL [R1+0x148], R45 ;  /* 0x0001482d01007387 */ /* 0x0001e20000100800 */
[C---:B------:R-:W-:Y:S08]  /*7ef0*/  HMMA.16816.F32.BF16 R92, R80.reuse, R68, R92 ;  /* 0x00000044505c723c */ /* 0x040ff0000004185c */
[C---:B------:R-:W-:Y:S08]  /*7f00*/  HMMA.16816.F32.BF16 R88, R80.reuse, R64, R88 ;  /* 0x000000405058723c */ /* 0x040ff00000041858 */
[-C--:B------:R-:W-:Y:S01]  /*7f10*/  HMMA.16816.F32.BF16 R84, R80, R60.reuse, R84 ;  /* 0x0000003c5054723c */ /* 0x080fe20000041854 */
[----:B------:R-:W5:Y:S07]  /*7f20*/  LDL.LU.64 R82, [R1+0xd8] ;  /* 0x0000d80001527983 */ /* 0x000f6e0000300a00 */
[-C--:B------:R-:W-:Y:S08]  /*7f30*/  HMMA.16816.F32.BF16 R100, R104, R60.reuse, R100 ;  /* 0x0000003c6864723c */ /* 0x080ff00000041864 */
[----:B------:R-:W-:Y:S01]  /*7f40*/  HMMA.16816.F32.BF16 R16, R76, R60, R16 ;  /* 0x0000003c4c10723c */ /* 0x000fe20000041810 */
[----:B--2---:R-:W-:-:S04]  /*7f50*/  IMAD.WIDE R60, R112, 0x2, R116 ;  /* 0x00000002703c7825 */ /* 0x004fc800078e0274 */
[----:B---3--:R-:W-:-:S05]  /*7f60*/  IMAD.WIDE R46, R112, 0x2, R108 ;  /* 0x00000002702e7825 */ /* 0x008fca00078e026c */
[----:B------:R-:W-:Y:S04]  /*7f70*/  STL [R1+0x138], R46 ;  /* 0x0001382e01007387 */ /* 0x000fe80000100800 */
[----:B------:R1:W-:Y:S04]  /*7f80*/  STL [R1+0x124], R47 ;  /* 0x0001242f01007387 */ /* 0x0003e80000100800 */
[----:B------:R-:W2:Y:S01]  /*7f90*/  LDL.LU.64 R116, [R1+0xf8] ;  /* 0x0000f80001747983 */ /* 0x000ea20000300a00 */
[----:B0-----:R-:W-:-:S03]  /*7fa0*/  IMAD.WIDE R44, R112, 0x2, R118 ;  /* 0x00000002702c7825 */ /* 0x001fc600078e0276 */
[----:B------:R-:W-:Y:S01]  /*7fb0*/  STL [R1+0x140], R60 ;  /* 0x0001403c01007387 */ /* 0x000fe20000100800 */
[----:B-1----:R-:W-:-:S03]  /*7fc0*/  IMAD.WIDE R46, R112, 0x2, R120 ;  /* 0x00000002702e7825 */ /* 0x002fc600078e0278 */
[----:B------:R-:W-:Y:S04]  /*7fd0*/  STL [R1+0x130], R61 ;  /* 0x0001303d01007387 */ /* 0x000fe80000100800 */
[----:B------:R-:W3:Y:S04]  /*7fe0*/  LDL.LU.64 R118, [R1+0xf0] ;  /* 0x0000f00001767983 */ /* 0x000ee80000300a00 */
[----:B------:R-:W-:Y:S04]  /*7ff0*/  STL [R1+0x128], R44 ;  /* 0x0001282c01007387 */ /* 0x000fe80000100800 */
[----:B------:R-:W3:Y:S04]  /*8000*/  LDL.LU.64 R120, [R1+0xe8] ;  /* 0x0000e80001787983 */ /* 0x000ee80000300a00 */
[----:B------:R0:W-:Y:S04]  /*8010*/  STL [R1+0x118], R45 ;  /* 0x0001182d01007387 */ /* 0x0001e80000100800 */
[----:B------:R-:W-:Y:S04]  /*8020*/  STL [R1+0x134], R46 ;  /* 0x0001342e01007387 */ /* 0x000fe80000100800 */
[----:B------:R1:W-:Y:S01]  /*8030*/  STL [R1+0x11c], R47 ;  /* 0x00011c2f01007387 */ /* 0x0003e20000100800 */
[----:B0-----:R-:W-:-:S03]  /*8040*/  IMAD.WIDE R44, R112, 0x2, R122 ;  /* 0x00000002702c7825 */ /* 0x001fc600078e027a */
[----:B------:R-:W3:Y:S01]  /*8050*/  LDL.LU.64 R122, [R1+0xd0] ;  /* 0x0000d000017a7983 */ /* 0x000ee20000300a00 */
[----:B----4-:R-:W-:-:S03]  /*8060*/  IMAD.WIDE R60, R112, 0x2, R2 ;  /* 0x00000002703c7825 */ /* 0x010fc600078e0202 */
[----:B------:R-:W4:Y:S01]  /*8070*/  LDL.LU.64 R2, [R1+0x1b0] ;  /* 0x0001b00001027983 */ /* 0x000f220000300a00 */
[----:B-1----:R-:W-:-:S03]  /*8080*/  IMAD.WIDE R46, R112, 0x2, R114 ;  /* 0x00000002702e7825 */ /* 0x002fc600078e0272 */
[----:B------:R-:W-:Y:S04]  /*8090*/  STL [R1+0x110], R44 ;  /* 0x0001102c01007387 */ /* 0x000fe80000100800 */
[----:B------:R-:W-:Y:S04]  /*80a0*/  STL [R1+0x10c], R45 ;  /* 0x00010c2d01007387 */ /* 0x000fe80000100800 */
[----:B------:R-:W-:Y:S04]  /*80b0*/  STL [R1+0x120], R46 ;  /* 0x0001202e01007387 */ /* 0x000fe80000100800 */
[----:B------:R-:W4:Y:S04]  /*80c0*/  LDL.LU.64 R114, [R1+0xc8] ;  /* 0x0000c80001727983 */ /* 0x000f280000300a00 */
[----:B------:R-:W-:Y:S01]  /*80d0*/  STL [R1+0x114], R47 ;  /* 0x0001142f01007387 */ /* 0x000fe20000100800 */
[----:B------:R-:W-:Y:S03]  /*80e0*/  HMMA.16816.F32.BF16 R8, R76, R64, R8 ;  /* 0x000000404c08723c */ /* 0x000fe60000041808 */
[----:B------:R-:W-:Y:S01]  /*80f0*/  STL [R1+0x13c], R60 ;  /* 0x00013c3c01007387 */ /* 0x000fe20000100800 */
[----:B-----5:R-:W-:-:S03]  /*8100*/  IMAD.WIDE R64, R112, 0x2, R110 ;  /* 0x0000000270407825 */ /* 0x020fc600078e026e */
[----:B------:R-:W5:Y:S04]  /*8110*/  LDL.LU.64 R108, [R1+0xc0] ;  /* 0x0000c000016c7983 */ /* 0x000f680000300a00 */
[----:B------:R-:W5:Y:S04]  /*8120*/  LDL.LU.64 R110, [R1+0xb8] ;  /* 0x0000b800016e7983 */ /* 0x000f680000300a00 */
[----:B------:R0:W-:Y:S04]  /*8130*/  STL [R1+0x12c], R61 ;  /* 0x00012c3d01007387 */ /* 0x0001e80000100800 */
[----:B------:R-:W-:Y:S01]  /*8140*/  STL [R1+0xe0], R64 ;  /* 0x0000e04001007387 */ /* 0x000fe20000100800 */
[----:B------:R-:W-:Y:S03]  /*8150*/  HMMA.16816.F32.BF16 R4, R76, R68, R4 ;  /* 0x000000444c04723c */ /* 0x000fe60000041804 */
[----:B------:R-:W-:Y:S01]  /*8160*/  LDSM.16.MT88.4 R44, [R0+0xe180] ;  /* 0x00e18000002c783b */ /* 0x000fe20000004200 */
[----:B0-----:R-:W-:-:S03]  /*8170*/  IMAD.WIDE R60, R112, 0x2, R82 ;  /* 0x00000002703c7825 */ /* 0x001fc600078e0252 */
[----:B------:R2:W-:Y:S04]  /*8180*/  STL [R1+0xd8], R65 ;  /* 0x0000d84101007387 */ /* 0x0005e80000100800 */
[----:B------:R-:W-:Y:S01]  /*8190*/  STL [R1+0xf8], R60 ;  /* 0x0000f83c01007387 */ /* 0x000fe20000100800 */
[----:B--2---:R-:W-:-:S03]  /*81a0*/  IMAD.WIDE R64, R112, 0x2, R116 ;  /* 0x0000000270407825 */ /* 0x004fc600078e0274 */
[----:B------:R-:W2:Y:S04]  /*81b0*/  LDL.LU.64 R116, [R1+0xb0] ;  /* 0x0000b00001747983 */ /* 0x000ea80000300a00 */
[----:B------:R0:W-:Y:S01]  /*81c0*/  STL [R1+0xdc], R61 ;  /* 0x0000dc3d01007387 */ /* 0x0001e20000100800 */
[----:B---3--:R-:W-:-:S03]  /*81d0*/  IMAD.WIDE R68, R112, 0x2, R118 ;  /* 0x0000000270447825 */ /* 0x008fc600078e0276 */
[----:B------:R-:W3:Y:S01]  /*81e0*/  LDL.LU.64 R118, [R1+0xa8] ;  /* 0x0000a80001767983 */ /* 0x000ee20000300a00 */
[----:B0-----:R-:W-:-:S03]  /*81f0*/  IMAD.WIDE R60, R112, 0x2, R120 ;  /* 0x00000002703c7825 */ /* 0x001fc600078e0278 */
[----:B------:R-:W3:Y:S04]  /*8200*/  LDL.LU.64 R120, [R1+0xa0] ;  /* 0x0000a00001787983 */ /* 0x000ee80000300a00 */
[----:B------:R-:W-:Y:S04]  /*8210*/  STL [R1+0xec], R64 ;  /* 0x0000ec4001007387 */ /* 0x000fe80000100800 */
[----:B------:R0:W-:Y:S04]  /*8220*/  STL [R1+0xe8], R65 ;  /* 0x0000e84101007387 */ /* 0x0001e80000100800 */
[----:B------:R-:W-:Y:S04]  /*8230*/  STL [R1+0xf4], R68 ;  /* 0x0000f44401007387 */ /* 0x000fe80000100800 */
[----:B------:R4:W-:Y:S01]  /*8240*/  STL [R1+0xf0], R69 ;  /* 0x0000f04501007387 */ /* 0x0009e20000100800 */
[----:B0-----:R-:W-:-:S03]  /*8250*/  IMAD.WIDE R64, R112, 0x2, R122 ;  /* 0x0000000270407825 */ /* 0x001fc600078e027a */
[----:B------:R-:W-:Y:S04]  /*8260*/  STL [R1+0xd4], R60 ;  /* 0x0000d43c01007387 */ /* 0x000fe80000100800 */
[----:B------:R-:W3:Y:S04]  /*8270*/  LDL.LU.64 R80, [R1+0x98] ;  /* 0x0000980001507983 */ /* 0x000ee80000300a00 */
[----:B------:R-:W-:Y:S04]  /*8280*/  STL [R1+0xd0], R61 ;  /* 0x0000d03d01007387 */ /* 0x000fe80000100800 */
[----:B------:R-:W3:Y:S01]  /*8290*/  LDL.LU.64 R122, [R1+0x90] ;  /* 0x00009000017a7983 */ /* 0x000ee20000300a00 */
[----:B----4-:R-:W-:-:S03]  /*82a0*/  IMAD.WIDE R68, R112, 0x2, R114 ;  /* 0x0000000270447825 */ /* 0x010fc600078e0272 */
[----:B------:R-:W4:Y:S04]  /*82b0*/  LDL.LU.64 R114, [R1+0x88] ;  /* 0x0000880001727983 */ /* 0x000f280000300a00 */
[----:B------:R-:W-:Y:S04]  /*82c0*/  STL [R1+0xcc], R64 ;  /* 0x0000cc4001007387 */ /* 0x000fe80000100800 */
[----:B------:R5:W-:Y:S04]  /*82d0*/  STL [R1+0xc8], R65 ;  /* 0x0000c84101007387 */ /* 0x000be80000100800 */
[----:B------:R-:W-:Y:S04]  /*82e0*/  STL [R1+0xc0], R68 ;  /* 0x0000c04401007387 */ /* 0x000fe80000100800 */
[----:B------:R-:W4:Y:S01]  /*82f0*/  LDL.LU.64 R82, [R1+0x80] ;  /* 0x0000800001527983 */ /* 0x000f220000300a00 */
[----:B-----5:R-:W-:-:S03]  /*8300*/  IMAD.WIDE R64, R112, 0x2, R108 ;  /* 0x0000000270407825 */ /* 0x020fc600078e026c */
[----:B------:R-:W-:Y:S01]  /*8310*/  STL [R1], R69 ;  /* 0x0000004501007387 */ /* 0x000fe20000100800 */
[----:B------:R-:W-:-:S03]  /*8320*/  IMAD.WIDE R60, R112, 0x2, R110 ;  /* 0x00000002703c7825 */ /* 0x000fc600078e026e */
[----:B------:R-:W-:Y:S04]  /*8330*/  STL [R1+0xbc], R64 ;  /* 0x0000bc4001007387 */ /* 0x000fe80000100800 */
[----:B------:R-:W5:Y:S04]  /*8340*/  LDL.LU.64 R108, [R1+0x78] ;  /* 0x00007800016c7983 */ /* 0x000f680000300a00 */
[----:B------:R2:W-:Y:S04]  /*8350*/  STL [R1+0xb8], R65 ;  /* 0x0000b84101007387 */ /* 0x0005e80000100800 */
[----:B------:R-:W4:Y:S04]  /*8360*/  LDL.LU.64 R110, [R1+0x70] ;  /* 0x00007000016e7983 */ /* 0x000f280000300a00 */
[----:B------:R-:W-:Y:S04]  /*8370*/  STL [R1+0xb4], R60 ;  /* 0x0000b43c01007387 */ /* 0x000fe80000100800 */
[----:B------:R3:W-:Y:S01]  /*8380*/  STL [R1+0xb0], R61 ;  /* 0x0000b03d01007387 */ /* 0x0007e20000100800 */
[----:B--2---:R-:W-:-:S03]  /*8390*/  IMAD.WIDE R64, R112, 0x2, R116 ;  /* 0x0000000270407825 */ /* 0x004fc600078e0274 */
[----:B------:R-:W2:Y:S01]  /*83a0*/  LDL.LU.64 R116, [R1+0x68] ;  /* 0x0000680001747983 */ /* 0x000ea20000300a00 */
[----:B------:R-:W-:Y:S03]  /*83b0*/  HMMA.16816.F32.BF16 R104, R52, R74, R36 ;  /* 0x0000004a3468723c */ /* 0x000fe60000041824 */
[----:B------:R0:W1:Y:S05]  /*83c0*/  LDSM.16.MT88.4 R36, [R0+0xe100] ;  /* 0x00e100000024783b */ /* 0x00006a0000004200 */
[----:B------:R-:W-:Y:S01]  /*83d0*/  HMMA.16816.F32.BF16 R12, R76, R72, R12 ;  /* 0x000000484c0c723c */ /* 0x000fe2000004180c */
[----:B---3--:R-:W-:Y:S01]  /*83e0*/  IMAD.WIDE R60, R112, 0x2, R118 ;  /* 0x00000002703c7825 */ /* 0x008fe200078e0276 */
[----:B------:R-:W-:Y:S01]  /*83f0*/  STL [R1+0x8], R64 ;  /* 0x0000084001007387 */ /* 0x000fe20000100800 */
[----:B0-----:R-:W0:Y:S03]  /*8400*/  LDC R0, c[0x0][0x3a8] ;  /* 0x0000ea00ff007b82 */ /* 0x001e260000000800 */
[----:B------:R-:W3:-:S14]  /*8410*/  LDL.LU.64 R118, [R1+0x60] ;  /* 0x0000600001767983 */ /* 0x000edc0000300a00 */
[C---:B-1----:R-:W-:Y:S08]  /*8420*/  HMMA.16816.F32.BF16 R12, R36.reuse, R74, R12 ;  /* 0x0000004a240c723c */ /* 0x042ff0000004180c */
[C---:B------:R-:W-:Y:S08]  /*8430*/  HMMA.16816.F32.BF16 R4, R36.reuse, R70, R4 ;  /* 0x000000462404723c */ /* 0x040ff00000041804 */
[C---:B------:R-:W-:Y:S08]  /*8440*/  HMMA.16816.F32.BF16 R8, R36.reuse, R66, R8 ;  /* 0x000000422408723c */ /* 0x040ff00000041808 */
[----:B------:R-:W-:Y:S01]  /*8450*/  HMMA.16816.F32.BF16 R16, R36, R62, R16 ;  /* 0x0000003e2410723c */ /* 0x000fe20000041810 */
[----:B------:R-:W-:-:S02]  /*8460*/  IMAD.WIDE R36, R112, 0x2, R120 ;  /* 0x0000000270247825 */ /* 0x000fc400078e0278 */
[----:B------:R-:W3:Y:S04]  /*8470*/  LDL.LU.64 R120, [R1+0x58] ;  /* 0x0000580001787983 */ /* 0x000ee80000300a00 */
[----:B------:R-:W-:Y:S01]  /*8480*/  STL [R1+0x4], R65 ;  /* 0x0000044101007387 */ /* 0x000fe20000100800 */
[----:B------:R-:W-:-:S03]  /*8490*/  IMAD.WIDE R38, R112, 0x2, R80 ;  /* 0x0000000270267825 */ /* 0x000fc600078e0250 */
[----:B------:R-:W-:Y:S04]  /*84a0*/  STL [R1+0x10], R60 ;  /* 0x0000103c01007387 */ /* 0x000fe80000100800 */
[----:B------:R-:W-:Y:S04]  /*84b0*/  STL [R1+0xc], R61 ;  /* 0x00000c3d01007387 */ /* 0x000fe80000100800 */
[----:B------:R-:W-:Y:S04]  /*84c0*/  STL [R1+0x9c], R36 ;  /* 0x00009c2401007387 */ /* 0x000fe80000100800 */
[----:B------:R1:W-:Y:S04]  /*84d0*/  STL [R1+0x98], R37 ;  /* 0x0000982501007387 */ /* 0x0003e80000100800 */
[----:B------:R-:W-:Y:S01]  /*84e0*/  STL [R1+0x18], R38 ;  /* 0x0000182601007387 */ /* 0x000fe20000100800 */
[----:B-1----:R-:W-:-:S03]  /*84f0*/  IMAD.WIDE R36, R112, 0x2, R122 ;  /* 0x0000000270247825 */ /* 0x002fc600078e027a */
[----:B------:R1:W-:Y:S04]  /*8500*/  STL [R1+0x14], R39 ;  /* 0x0000142701007387 */ /* 0x0003e80000100800 */
[----:B------:R-:W-:Y:S01]  /*8510*/  STL [R1+0x28], R36 ;  /* 0x0000282401007387 */ /* 0x000fe20000100800 */
[----:B----4-:R-:W-:-:S03]  /*8520*/  IMAD.WIDE R60, R112, 0x2, R114 ;  /* 0x00000002703c7825 */ /* 0x010fc600078e0272 */
[----:B------:R-:W4:Y:S04]  /*8530*/  LDL.LU.64 R122, [R1+0x48] ;  /* 0x00004800017a7983 */ /* 0x000f280000300a00 */
[----:B------:R5:W-:Y:S04]  /*8540*/  STL [R1+0x24], R37 ;  /* 0x0000242501007387 */ /* 0x000be80000100800 */
[----:B------:R-:W4:Y:S01]  /*8550*/  LDL.LU.64 R114, [R1+0x40] ;  /* 0x0000400001727983 */ /* 0x000f220000300a00 */
[----:B-1----:R-:W-:-:S03]  /*8560*/  IMAD.WIDE R38, R112, 0x2, R82 ;  /* 0x0000000270267825 */ /* 0x002fc600078e0252 */
[----:B------:R-:W-:Y:S01]  /*8570*/  STL [R1+0x84], R60 ;  /* 0x0000843c01007387 */ /* 0x000fe20000100800 */
[----:B-----5:R-:W-:-:S03]  /*8580*/  IMAD.WIDE R36, R112, 0x2, R108 ;  /* 0x0000000270247825 */ /* 0x020fc600078e026c */
[----:B------:R1:W-:Y:S04]  /*8590*/  STL [R1+0x80], R61 ;  /* 0x0000803d01007387 */ /* 0x0003e80000100800 */
[----:B------:R-:W-:Y:S04]  /*85a0*/  STL [R1+0x20], R38 ;  /* 0x0000202601007387 */ /* 0x000fe80000100800 */
[----:B------:R-:W-:Y:S01]  /*85b0*/  STL [R1+0x1c], R39 ;  /* 0x00001c2701007387 */ /* 0x000fe20000100800 */
[----:B-1----:R-:W-:-:S03]  /*85c0*/  IMAD.WIDE R60, R112, 0x2, R110 ;  /* 0x00000002703c7825 */ /* 0x002fc600078e026e */
[----:B------:R-:W-:Y:S04]  /*85d0*/  STL [R1+0x38], R36 ;  /* 0x0000382401007387 */ /* 0x000fe80000100800 */
[----:B------:R2:W-:Y:S04]  /*85e0*/  STL [R1+0x34], R37 ;  /* 0x0000342501007387 */ /* 0x0005e80000100800 */
[----:B------:R-:W-:Y:S04]  /*85f0*/  STL [R1+0x6c], R60 ;  /* 0x00006c3c01007387 */ /* 0x000fe80000100800 */
[----:B------:R-:W-:Y:S01]  /*8600*/  STL [R1+0x68], R61 ;  /* 0x0000683d01007387 */ /* 0x000fe20000100800 */
[----:B--2---:R-:W-:-:S05]  /*8610*/  IMAD.WIDE R36, R112, 0x2, R116 ;  /* 0x0000000270247825 */ /* 0x004fca00078e0274 */
[----:B------:R-:W-:Y:S04]  /*8620*/  STL [R1+0x30], R36 ;  /* 0x0000302401007387 */ /* 0x000fe80000100800 */
[----:B------:R1:W-:Y:S02]  /*8630*/  STL [R1+0x2c], R37 ;  /* 0x00002c2501007387 */ /* 0x0003e40000100800 */
[C---:B-1----:R-:W-:Y:S02]  /*8640*/  IMAD.WIDE R36, R112.reuse, 0x2, R2 ;  /* 0x0000000270247825 */ /* 0x042fe400078e0202 */
[----:B------:R-:W2:Y:S02]  /*8650*/  LDL.LU.64 R2, [R1+0x1a8] ;  /* 0x0001a80001027983 */ /* 0x000ea40000300a00 */
[----:B---3--:R-:W-:-:S05]  /*8660*/  IMAD.WIDE R38, R112, 0x2, R118 ;  /* 0x0000000270267825 */ /* 0x008fca00078e0276 */
[----:B------:R-:W-:Y:S04]  /*8670*/  STL [R1+0x50], R38 ;  /* 0x0000502601007387 */ /* 0x000fe80000100800 */
[----:B------:R4:W-:Y:S01]  /*8680*/  STL [R1+0x3c], R39 ;  /* 0x00003c2701007387 */ /* 0x0009e20000100800 */
[----:B------:R-:W-:Y:S01]  /*8690*/  HMMA.16816.F32.BF16 R40, R52, R70, R40 ;  /* 0x000000463428723c */ /* 0x000fe20000041828 */
[----:B------:R-:W-:-:S07]  /*86a0*/  UIADD3 UR5, UPT, UPT, UR5, -0x1, URZ ;  /* 0xffffffff05057890 */ /* 0x000fce000fffe0ff */
[C---:B------:R-:W-:Y:S08]  /*86b0*/  HMMA.16816.F32.BF16 R96, R48.reuse, R74, R96 ;  /* 0x0000004a3060723c */ /* 0x040ff00000041860 */
[----:B------:R-:W-:Y:S01]  /*86c0*/  HMMA.16816.F32.BF16 R92, R48, R70, R92 ;  /* 0x00000046305c723c */ /* 0x000fe2000004185c */
[----:B------:R-:W-:-:S05]  /*86d0*/  IMAD.WIDE R60, R112, 0x2, R120 ;  /* 0x00000002703c7825 */ /* 0x000fca00078e0278 */
[----:B------:R-:W-:Y:S04]  /*86e0*/  STL [R1+0x5c], R60 ;  /* 0x00005c3c01007387 */ /* 0x000fe80000100800 */
[----:B------:R-:W-:Y:S04]  /*86f0*/  STL [R1+0x58], R61 ;  /* 0x0000583d01007387 */ /* 0x000fe80000100800 */
[----:B------:R-:W-:Y:S04]  /*8700*/  STL [R1+0x100], R36 ;  /* 0x0001002401007387 */ /* 0x000fe80000100800 */
[----:B------:R1:W-:Y:S01]  /*8710*/  STL [R1+0x54], R37 ;  /* 0x0000542501007387 */ /* 0x0003e20000100800 */
[----:B------:R-:W-:Y:S01]  /*8720*/  HMMA.16816.F32.BF16 R88, R48, R66, R88 ;  /* 0x000000423058723c */ /* 0x000fe20000041858 */
[----:B------:R-:W-:-:S07]  /*8730*/  UISETP.NE.U32.AND UP0, UPT, UR5, URZ, UPT ;  /* 0x000000ff0500728c */ /* 0x000fce000bf05070 */
[----:B------:R-:W-:Y:S01]  /*8740*/  HMMA.16816.F32.BF16 R52, R52, R62, R100 ;  /* 0x0000003e3434723c */ /* 0x000fe20000041864 */
[----:B----4-:R-:W-:-:S05]  /*8750*/  IMAD.WIDE R38, R112, 0x2, R122 ;  /* 0x0000000270267825 */ /* 0x010fca00078e027a */
[----:B------:R3:W-:Y:S01]  /*8760*/  STL [R1+0x44], R38 ;  /* 0x0000442601007387 */ /* 0x0007e20000100800 */
[----:B-1----:R-:W-:-:S03]  /*8770*/  IMAD.WIDE R36, R112, 0x2, R114 ;  /* 0x0000000270247825 */ /* 0x002fc600078e0272 */
[----:B------:R3:W-:Y:S01]  /*8780*/  STL [R1+0x40], R39 ;  /* 0x0000402701007387 */ /* 0x0007e20000100800 */
[----:B------:R-:W-:Y:S03]  /*8790*/  HMMA.16816.F32.BF16 R48, R48, R62, R84 ;  /* 0x0000003e3030723c */ /* 0x000fe60000041854 */
[----:B------:R3:W-:Y:S04]  /*87a0*/  STL [R1+0x108], R36 ;  /* 0x0001082401007387 */ /* 0x0007e80000100800 */
[----:B------:R3:W-:Y:S01]  /*87b0*/  STL [R1+0x104], R37 ;  /* 0x0001042501007387 */ /* 0x0007e20000100800 */
[C---:B------:R-:W-:Y:S08]  /*87c0*/  HMMA.16816.F32.BF16 R20, R44.reuse, R74, R20 ;  /* 0x0000004a2c14723c */ /* 0x040ff00000041814 */
[C---:B------:R-:W-:Y:S08]  /*87d0*/  HMMA.16816.F32.BF16 R24, R44.reuse, R70, R24 ;  /* 0x000000462c18723c */ /* 0x040ff00000041818 */
[C---:B------:R-:W-:Y:S08]  /*87e0*/  HMMA.16816.F32.BF16 R28, R44.reuse, R66, R28 ;  /* 0x000000422c1c723c */ /* 0x040ff0000004181c */
[----:B------:R-:W-:Y:S01]  /*87f0*/  HMMA.16816.F32.BF16 R32, R44, R62, R32 ;  /* 0x0000003e2c20723c */ /* 0x000fe20000041820 */
[----:B0-----:R-:W-:Y:S01]  /*8800*/  IMAD.SHL.U32 R0, R0, 0x80, RZ ;  /* 0x0000008000007824 */ /* 0x001fe200078e00ff */
[----:B------:R-:W-:-:S03]  /*8810*/  UIADD3 UR7, UPT, UPT, UR7, -0x80, URZ ;  /* 0xffffff8007077890 */ /* 0x000fc6000fffe0ff */
[----:B--2---:R-:W-:Y:S01]  /*8820*/  IMAD.WIDE R2, R0, 0x2, R2 ;  /* 0x0000000200027825 */ /* 0x004fe200078e0202 */
[----:B---3--:R-:W-:-:S14]  /*8830*/  BRA.U UP0, `(.L_x_2) ;  /* 0xffffffb100007547 */ /* 0x008fdc000b83ffff */
[----:B------:R-:W-:Y:S02]  /*8840*/  F2FP.BF16.F32.PACK_AB R7, R7, R15 ;  /* 0x0000000f0707723e */ /* 0x000fe400000010ff */
[----:B------:R-:W-:Y:S02]  /*8850*/  F2FP.BF16.F32.PACK_AB R6, R6, R14 ;  /* 0x0000000e0606723e */ /* 0x000fe400000010ff */
[----:B------:R-:W-:Y:S02]  /*8860*/  F2FP.BF16.F32.PACK_AB R5, R5, R13 ;  /* 0x0000000d0505723e */ /* 0x000fe400000010ff */
[----:B------:R-:W-:Y:S02]  /*8870*/  F2FP.BF16.F32.PACK_AB R4, R4, R12 ;  /* 0x0000000c0404723e */ /* 0x000fe400000010ff */
[----:B------:R-:W-:Y:S02]  /*8880*/  F2FP.BF16.F32.PACK_AB R31, R35, R31 ;  /* 0x0000001f231f723e */ /* 0x000fe400000010ff */
[----:B------:R-:W-:-:S02]  /*8890*/  F2FP.BF16.F32.PACK_AB R30, R34, R30 ;  /* 0x0000001e221e723e */ /* 0x000fc400000010ff */
        /* <DEDUP_REMOVED lines=25> */
[----:B------:R-:W-:-:S07]  /*8a30*/  F2FP.BF16.F32.PACK_AB R40, R40, R104 ;  /* 0x000000682828723e */ /* 0x000fce00000010ff */
.L_x_1:
[----:B------:R-:W2:Y:S01]  /*8a40*/  LDL.LU R18, [R1+0x15c] ;  /* 0x00015c0001127983 */ /* 0x000ea20000300800 */
[----:B------:R-:W0:Y:S01]  /*8a50*/  S2R R16, SR_TID.X ;  /* 0x0000000000107919 */ /* 0x000e220000002100 */
[----:B------:R-:W1:Y:S01]  /*8a60*/  S2UR UR5, SR_CgaCtaId ;  /* 0x00000000000579c3 */ /* 0x000e620000008800 */
[----:B------:R-:W-:Y:S01]  /*8a70*/  UMOV UR4, 0x400 ;  /* 0x0000040000047882 */ /* 0x000fe20000000000 */
[----:B------:R-:W3:Y:S01]  /*8a80*/  LDCU.128 UR12, c[0x0][0x390] ;  /* 0x00007200ff0c77ac */ /* 0x000ee20008000c00 */
[----:B------:R-:W4:Y:S01]  /*8a90*/  LDL.LU R19, [R1+0x144] ;  /* 0x0001440001137983 */ /* 0x000f220000300800 */
[----:B------:R-:W5:Y:S01]  /*8aa0*/  LDCU UR6, c[0x0][0x3b8] ;  /* 0x00007700ff0677ac */ /* 0x000f620008000800 */
[----:B------:R-:W2:Y:S01]  /*8ab0*/  S2R R17, SR_TID.X ;  /* 0x0000000000117919 */ /* 0x000ea20000002100 */
[----:B-1----:R-:W-:Y:S01]  /*8ac0*/  ULEA UR4, UR5, UR4, 0x18 ;  /* 0x0000000405047291 */ /* 0x002fe2000f8ec0ff */
[----:B------:R-:W1:Y:S01]  /*8ad0*/  LDCU UR5, c[0x0][0x3b4] ;  /* 0x00007680ff0577ac */ /* 0x000e620008000800 */
[----:B0-----:R-:W-:-:S02]  /*8ae0*/  IMAD.SHL.U32 R0, R16, 0x200, RZ ;  /* 0x0000020010007824 */ /* 0x001fc400078e00ff */
[----:B------:R-:W-:-:S03]  /*8af0*/  IMAD.SHL.U32 R2, R16, 0x8, RZ ;  /* 0x0000000810027824 */ /* 0x000fc600078e00ff */
[----:B------:R-:W-:Y:S02]  /*8b00*/  LOP3.LUT R0, R0, 0x1000, RZ, 0xc0, !PT ;  /* 0x0000100000007812 */ /* 0x000fe400078ec0ff */
[----:B------:R-:W-:Y:S01]  /*8b10*/  LOP3.LUT R3, R2, 0x80, RZ, 0xc0, !PT ;  /* 0x0000008002037812 */ /* 0x000fe200078ec0ff */
[----:B------:R-:W-:-:S03]  /*8b20*/  IMAD.SHL.U32 R2, R16, 0x10, RZ ;  /* 0x0000001010027824 */ /* 0x000fc600078e00ff */
[----:B------:R-:W-:Y:S01]  /*8b30*/  IADD3 R16, PT, PT, R3, UR4, R0 ;  /* 0x0000000403107c10 */ /* 0x000fe2000fffe000 */
[----:B------:R-:W-:Y:S01]  /*8b40*/  BAR.SYNC.DEFER_BLOCKING 0x0 ;  /* 0x0000000000007b1d */ /* 0x000fe20000010000 */
[----:B--2---:R-:W-:-:S05]  /*8b50*/  LOP3.LUT R0, R18, 0x6000, RZ, 0xc0, !PT ;  /* 0x0000600012007812 */ /* 0x004fca00078ec0ff */
[----:B------:R-:W3:Y:S01]  /*8b60*/  LDL.LU R18, [R1+0x158] ;  /* 0x0001580001127983 */ /* 0x000ee20000300800 */
[----:B------:R-:W-:Y:S02]  /*8b70*/  LOP3.LUT R3, R2, 0x70, RZ, 0xc0, !PT ;  /* 0x0000007002037812 */ /* 0x000fe400078ec0ff */
[----:B------:R-:W-:Y:S02]  /*8b80*/  LOP3.LUT R95, R17, 0x180, RZ, 0xc0, !PT ;  /* 0x00000180115f7812 */ /* 0x000fe400078ec0ff */
[----:B------:R-:W-:Y:S02]  /*8b90*/  IADD3 R0, PT, PT, R3, R16, R0 ;  /* 0x0000001003007210 */ /* 0x000fe40007ffe000 */
[C---:B----4-:R-:W-:Y:S02]  /*8ba0*/  LOP3.LUT R24, R19.reuse, R125, RZ, 0xfc, !PT ;  /* 0x0000007d13187212 */ /* 0x050fe400078efcff */
[--C-:B------:R-:W-:Y:S01]  /*8bb0*/  LOP3.LUT R3, R19, 0x2, R125.reuse, 0xfe, !PT ;  /* 0x0000000213037812 */ /* 0x100fe200078efe7d */
[----:B------:R-:W-:Y:S01]  /*8bc0*/  IMAD R95, R95, 0x2, R0 ;  /* 0x000000025f5f7824 */ /* 0x000fe200078e0200 */
[C-C-:B------:R-:W-:Y:S01]  /*8bd0*/  LOP3.LUT R2, R19.reuse, 0x4, R125.reuse, 0xfe, !PT ;  /* 0x0000000413027812 */ /* 0x140fe200078efe7d */
[----:B-----5:R-:W-:Y:S01]  /*8be0*/  IMAD R25, R24, UR6, RZ ;  /* 0x0000000618197c24 */ /* 0x020fe2000f8e02ff */
[--C-:B------:R-:W-:Y:S01]  /*8bf0*/  LOP3.LUT R102, R19, 0x6, R125.reuse, 0xfe, !PT ;  /* 0x0000000613667812 */ /* 0x100fe200078efe7d */
[----:B------:R-:W-:Y:S01]  /*8c00*/  IMAD R27, R3, UR6, RZ ;  /* 0x00000006031b7c24 */ /* 0x000fe2000f8e02ff */
[----:B------:R0:W-:Y:S01]  /*8c10*/  STSM.16.M88.4 [R95], R40 ;  /* 0x000000285f007844 */ /* 0x0001e20000000200 */
[C-C-:B------:R-:W-:Y:S01]  /*8c20*/  LOP3.LUT R101, R19.reuse, 0x8, R125.reuse, 0xfe, !PT ;  /* 0x0000000813657812 */ /* 0x140fe200078efe7d */
[----:B------:R-:W-:Y:S01]  /*8c30*/  IMAD R103, R2, UR6, RZ ;  /* 0x0000000602677c24 */ /* 0x000fe2000f8e02ff */
[C-C-:B------:R-:W-:Y:S01]  /*8c40*/  LOP3.LUT R100, R19.reuse, 0xa, R125.reuse, 0xfe, !PT ;  /* 0x0000000a13647812 */ /* 0x140fe200078efe7d */
[----:B------:R-:W-:Y:S01]  /*8c50*/  STSM.16.M88.4 [R95+0x400], R12 ;  /* 0x0004000c5f007844 */ /* 0x000fe20000000200 */
[----:B------:R-:W-:-:S02]  /*8c60*/  LOP3.LUT R99, R19, 0xc, R125, 0xfe, !PT ;  /* 0x0000000c13637812 */ /* 0x000fc400078efe7d */
[C-C-:B------:R-:W-:Y:S01]  /*8c70*/  LOP3.LUT R98, R19.reuse, 0xe, R125.reuse, 0xfe, !PT ;  /* 0x0000000e13627812 */ /* 0x140fe200078efe7d */
[----:B------:R-:W-:Y:S01]  /*8c80*/  STSM.16.M88.4 [R95+0x800], R4 ;  /* 0x000800045f007844 */ /* 0x000fe20000000200 */
[C-C-:B------:R-:W-:Y:S02]  /*8c90*/  LOP3.LUT R96, R19.reuse, 0x10, R125.reuse, 0xfe, !PT ;  /* 0x0000001013607812 */ /* 0x140fe400078efe7d */
[C-C-:B------:R-:W-:Y:S01]  /*8ca0*/  LOP3.LUT R97, R19.reuse, 0x12, R125.reuse, 0xfe, !PT ;  /* 0x0000001213617812 */ /* 0x140fe200078efe7d */
[----:B------:R-:W-:Y:S01]  /*8cb0*/  STSM.16.M88.4 [R95+0xc00], R20 ;  /* 0x000c00145f007844 */ /* 0x000fe20000000200 */
[C-C-:B------:R-:W-:Y:S02]  /*8cc0*/  LOP3.LUT R94, R19.reuse, 0x14, R125.reuse, 0xfe, !PT ;  /* 0x00000014135e7812 */ /* 0x140fe400078efe7d */
[----:B------:R-:W-:Y:S02]  /*8cd0*/  LOP3.LUT R93, R19, 0x16, R125, 0xfe, !PT ;  /* 0x00000016135d7812 */ /* 0x000fe400078efe7d */
[----:B0-----:R-:W-:-:S02]  /*8ce0*/  LOP3.LUT R41, R17, 0x1ff, RZ, 0xc0, !PT ;  /* 0x000001ff11297812 */ /* 0x001fc400078ec0ff */
[--C-:B------:R-:W-:Y:S02]  /*8cf0*/  LOP3.LUT R92, R19, 0x18, R125.reuse, 0xfe, !PT ;  /* 0x00000018135c7812 */ /* 0x100fe400078efe7d */
[----:B------:R-:W-:Y:S01]  /*8d00*/  LEA R41, R41, UR4, 0x4 ;  /* 0x0000000429297c11 */ /* 0x000fe2000f8e20ff */
[----:B------:R-:W-:Y:S01]  /*8d10*/  BAR.SYNC.DEFER_BLOCKING 0x0 ;  /* 0x0000000000007b1d */ /* 0x000fe20000010000 */
[C-C-:B------:R-:W-:Y:S02]  /*8d20*/  LOP3.LUT R91, R19.reuse, 0x1a, R125.reuse, 0xfe, !PT ;  /* 0x0000001a135b7812 */ /* 0x140fe400078efe7d */
[C-C-:B------:R-:W-:Y:S02]  /*8d30*/  LOP3.LUT R88, R19.reuse, 0x1c, R125.reuse, 0xfe, !PT ;  /* 0x0000001c13587812 */ /* 0x140fe400078efe7d */
[C-C-:B------:R-:W-:Y:S02]  /*8d40*/  LOP3.LUT R87, R19.reuse, 0x1e, R125.reuse, 0xfe, !PT ;  /* 0x0000001e13577812 */ /* 0x140fe400078efe7d */
[----:B------:R-:W-:-:S02]  /*8d50*/  LOP3.LUT R86, R19, 0x20, R125, 0xfe, !PT ;  /* 0x0000002013567812 */ /* 0x000fc400078efe7d */
[C-C-:B------:R-:W-:Y:S02]  /*8d60*/  LOP3.LUT R85, R19.reuse, 0x22, R125.reuse, 0xfe, !PT ;  /* 0x0000002213557812 */ /* 0x140fe400078efe7d */
[C-C-:B------:R-:W-:Y:S02]  /*8d70*/  LOP3.LUT R84, R19.reuse, 0x24, R125.reuse, 0xfe, !PT ;  /* 0x0000002413547812 */ /* 0x140fe400078efe7d */
[C-C-:B------:R-:W-:Y:S02]  /*8d80*/  LOP3.LUT R82, R19.reuse, 0x26, R125.reuse, 0xfe, !PT ;  /* 0x0000002613527812 */ /* 0x140fe400078efe7d */
[C-C-:B------:R-:W-:Y:S02]  /*8d90*/  LOP3.LUT R83, R19.reuse, 0x28, R125.reuse, 0xfe, !PT ;  /* 0x0000002813537812 */ /* 0x140fe400078efe7d */
[C-C-:B------:R-:W-:Y:S02]  /*8da0*/  LOP3.LUT R81, R19.reuse, 0x2a, R125.reuse, 0xfe, !PT ;  /* 0x0000002a13517812 */ /* 0x140fe400078efe7d */
[----:B------:R-:W-:-:S02]  /*8db0*/  LOP3.LUT R74, R19, 0x2c, R125, 0xfe, !PT ;  /* 0x0000002c134a7812 */ /* 0x000fc400078efe7d */
[C-C-:B------:R-:W-:Y:S02]  /*8dc0*/  LOP3.LUT R80, R19.reuse, 0x2e, R125.reuse, 0xfe, !PT ;  /* 0x0000002e13507812 */ /* 0x140fe400078efe7d */
[C-C-:B------:R-:W-:Y:S01]  /*8dd0*/  LOP3.LUT R79, R19.reuse, 0x30, R125.reuse, 0xfe, !PT ;  /* 0x00000030134f7812 */ /* 0x140fe200078efe7d */
[----:B------:R-:W-:Y:S01]  /*8de0*/  LDS.128 R4, [R41] ;  /* 0x0000000029047984 */ /* 0x000fe20000000c00 */
[C-C-:B------:R-:W-:Y:S02]  /*8df0*/  LOP3.LUT R78, R19.reuse, 0x32, R125.reuse, 0xfe, !PT ;  /* 0x00000032134e7812 */ /* 0x140fe400078efe7d */
[C-C-:B------:R-:W-:Y:S01]  /*8e00*/  LOP3.LUT R76, R19.reuse, 0x34, R125.reuse, 0xfe, !PT ;  /* 0x00000034134c7812 */ /* 0x140fe200078efe7d */
[----:B------:R-:W-:Y:S01]  /*8e10*/  LDS.128 R20, [R41+0x4000] ;  /* 0x0040000029147984 */ /* 0x000fe20000000c00 */
[C-C-:B------:R-:W-:Y:S02]  /*8e20*/  LOP3.LUT R77, R19.reuse, 0x36, R125.reuse, 0xfe, !PT ;  /* 0x00000036134d7812 */ /* 0x140fe400078efe7d */
[C-C-:B------:R-:W-:Y:S01]  /*8e30*/  LOP3.LUT R73, R19.reuse, 0x38, R125.reuse, 0xfe, !PT ;  /* 0x0000003813497812 */ /* 0x140fe200078efe7d */
[----:B------:R-:W-:Y:S01]  /*8e40*/  LDS.128 R12, [R41+0x6000] ;  /* 0x00600000290c7984 */ /* 0x000fe20000000c00 */
        /* <DEDUP_REMOVED lines=34> */
[----:B------:R-:W-:Y:S02]  /*9070*/  LOP3.LUT R125, R19, 0x7e, R125, 0xfe, !PT ;  /* 0x0000007e137d7812 */ /* 0x000fe400078efe7d */
[C---:B---3--:R-:W-:Y:S01]  /*9080*/  ISETP.GE.AND P0, PT, R18.reuse, UR14, PT ;  /* 0x0000000e12007c0c */ /* 0x048fe2000bf06270 */
[----:B-1----:R-:W-:Y:S02]  /*9090*/  IMAD R66, R18, UR5, RZ ;  /* 0x0000000512427c24 */ /* 0x002fe4000f8e02ff */
[----:B------:R-:W0:Y:S01]  /*90a0*/  LDS.128 R16, [R41+0x2000] ;  /* 0x0020000029107984 */ /* 0x000e220000000c00 */
[----:B------:R-:W-:Y:S02]  /*90b0*/  BAR.SYNC.DEFER_BLOCKING 0x0 ;  /* 0x0000000000007b1d */ /* 0x000fe40000010000 */
[----:B------:R-:W-:-:S02]  /*90c0*/  LEA R67, P4, R66, UR12, 0x1 ;  /* 0x0000000c42437c11 */ /* 0x000fc4000f8808ff */
[----:B------:R-:W-:Y:S02]  /*90d0*/  ISETP.LT.AND P3, PT, R24, UR15, !P0 ;  /* 0x0000000f18007c0c */ /* 0x000fe4000c761270 */
[----:B------:R-:W-:Y:S02]  /*90e0*/  ISETP.LT.AND P2, PT, R3, UR15, !P0 ;  /* 0x0000000f03007c0c */ /* 0x000fe4000c741270 */
[----:B------:R-:W-:Y:S02]  /*90f0*/  ISETP.LT.AND P1, PT, R2, UR15, !P0 ;  /* 0x0000000f02007c0c */ /* 0x000fe4000c721270 */
[----:B------:R-:W-:Y:S02]  /*9100*/  LEA.HI.X.SX32 R66, R66, UR13, 0x1, P4 ;  /* 0x0000000d42427c11 */ /* 0x000fe4000a0f0eff */
[-C--:B------:R-:W-:Y:S02]  /*9110*/  LEA R2, P4, R25, R67.reuse, 0x1 ;  /* 0x0000004319027211 */ /* 0x080fe400078808ff */
[----:B------:R-:W-:-:S02]  /*9120*/  LEA R24, P5, R27, R67, 0x1 ;  /* 0x000000431b187211 */ /* 0x000fc400078a08ff */
[----:B------:R-:W-:Y:S02]  /*9130*/  LEA R26, P6, R103, R67, 0x1 ;  /* 0x00000043671a7211 */ /* 0x000fe400078c08ff */
[-C--:B------:R-:W-:Y:S02]  /*9140*/  LEA.HI.X.SX32 R3, R25, R66.reuse, 0x1, P4 ;  /* 0x0000004219037211 */ /* 0x080fe400020f0eff */
[-C--:B------:R-:W-:Y:S02]  /*9150*/  LEA.HI.X.SX32 R25, R27, R66.reuse, 0x1, P5 ;  /* 0x000000421b197211 */ /* 0x080fe400028f0eff */
[----:B------:R-:W-:Y:S02]  /*9160*/  LEA.HI.X.SX32 R27, R103, R66, 0x1, P6 ;  /* 0x00000042671b7211 */ /* 0x000fe400030f0eff */
[C---:B------:R-:W-:Y:S01]  /*9170*/  ISETP.LT.AND P4, PT, R99.reuse, UR15, !P0 ;  /* 0x0000000f63007c0c */ /* 0x040fe2000c781270 */
[----:B------:R-:W-:Y:S01]  /*9180*/  STSM.16.M88.4 [R95], R52 ;  /* 0x000000345f007844 */ /* 0x000fe20000000200 */
[----:B------:R-:W-:-:S03]  /*9190*/  IMAD R99, R99, UR6, RZ ;  /* 0x0000000663637c24 */ /* 0x000fc6000f8e02ff */
[----:B------:R-:W-:Y:S04]  /*91a0*/  STSM.16.M88.4 [R95+0x400], R48 ;  /* 0x000400305f007844 */ /* 0x000fe80000000200 */
[----:B------:R-:W-:Y:S04]  /*91b0*/  STSM.16.M88.4 [R95+0x800], R8 ;  /* 0x000800085f007844 */ /* 0x000fe80000000200 */
[----:B------:R0:W-:Y:S01]  /*91c0*/  STSM.16.M88.4 [R95+0xc00], R28 ;  /* 0x000c001c5f007844 */ /* 0x0001e20000000200 */
[----:B------:R-:W-:Y:S01]  /*91d0*/  BAR.SYNC.DEFER_BLOCKING 0x0 ;  /* 0x0000000000007b1d */ /* 0x000fe20000010000 */
[----:B0-----:R-:W-:-:S02]  /*91e0*/  PRMT R29, R16, 0x7632, R29 ;  /* 0x00007632101d7816 */ /* 0x001fc4000000001d */
[----:B------:R-:W-:Y:S02]  /*91f0*/  PRMT R28, R17, 0x7632, R28 ;  /* 0x00007632111c7816 */ /* 0x000fe4000000001c */
[----:B------:R-:W-:Y:S02]  /*9200*/  PRMT R30, R20, 0x7632, R30 ;  /* 0x00007632141e7816 */ /* 0x000fe4000000001e */
[----:B------:R-:W-:Y:S01]  /*9210*/  PRMT R31, R22, 0x7632, R31 ;  /* 0x00007632161f7816 */ /* 0x000fe2000000001f */
[----:B------:R0:W-:Y:S01]  /*9220*/  @P3 STG.E.U16 desc[UR8][R2.64], R4 ;  /* 0x0000000402003986 */ /* 0x0001e2000c101508 */
[C---:B------:R-:W-:Y:S01]  /*9230*/  ISETP.LT.AND P3, PT, R101.reuse, UR15, !P0 ;  /* 0x0000000f65007c0c */ /* 0x040fe2000c761270 */
[----:B------:R-:W-:Y:S02]  /*9240*/  IMAD R101, R101, UR6, RZ ;  /* 0x0000000665657c24 */ /* 0x000fe4000f8e02ff */
[----:B------:R1:W-:Y:S01]  /*9250*/  @P2 STG.E.U16 desc[UR8][R24.64], R5 ;  /* 0x0000000518002986 */ /* 0x0003e2000c101508 */
[C---:B------:R-:W-:Y:S01]  /*9260*/  ISETP.LT.AND P2, PT, R100.reuse, UR15, !P0 ;  /* 0x0000000f64007c0c */ /* 0x040fe2000c741270 */
[----:B------:R-:W-:-:S02]  /*9270*/  IMAD R100, R100, UR6, RZ ;  /* 0x0000000664647c24 */ /* 0x000fc4000f8e02ff */
[----:B------:R2:W-:Y:S01]  /*9280*/  @P1 STG.E.U16 desc[UR8][R26.64], R6 ;  /* 0x000000061a001986 */ /* 0x0005e2000c101508 */
[C---:B------:R-:W-:Y:S01]  /*9290*/  ISETP.LT.AND P1, PT, R102.reuse, UR15, !P0 ;  /* 0x0000000f66007c0c */ /* 0x040fe2000c721270 */
[----:B------:R-:W-:-:S05]  /*92a0*/  IMAD R102, R102, UR6, RZ ;  /* 0x0000000666667c24 */ /* 0x000fca000f8e02ff */
[CC--:B0-----:R-:W-:Y:S02]  /*92b0*/  LEA R2, P6, R102.reuse, R67.reuse, 0x1 ;  /* 0x0000004366027211 */ /* 0x0c1fe400078c08ff */
[----:B-1----:R-:W-:Y:S02]  /*92c0*/  PRMT R25, R5, 0x7632, R25 ;  /* 0x0000763205197816 */ /* 0x002fe40000000019 */
[----:B------:R-:W-:Y:S02]  /*92d0*/  LEA.HI.X.SX32 R3, R102, R66, 0x1, P6 ;  /* 0x0000004266037211 */ /* 0x000fe400030f0eff */
[----:B--2---:R-:W-:Y:S02]  /*92e0*/  PRMT R27, R4, 0x7632, R27 ;  /* 0x00007632041b7816 */ /* 0x004fe4000000001b */
[-C--:B------:R-:W-:Y:S01]  /*92f0*/  LEA R4, P5, R101, R67.reuse, 0x1 ;  /* 0x0000004365047211 */ /* 0x080fe200078a08ff */
[----:B------:R0:W-:Y:S01]  /*9300*/  @P1 STG.E.U16 desc[UR8][R2.64], R7 ;  /* 0x0000000702001986 */ /* 0x0001e2000c101508 */
[----:B------:R-:W-:-:S02]  /*9310*/  LEA R8, P6, R100, R67, 0x1 ;  /* 0x0000004364087211 */ /* 0x000fc400078c08ff */
[-C--:B------:R-:W-:Y:S02]  /*9320*/  LEA.HI.X.SX32 R5, R101, R66.reuse, 0x1, P5 ;  /* 0x0000004265057211 */ /* 0x080fe400028f0eff */
[CC--:B------:R-:W-:Y:S02]  /*9330*/  LEA R10, P5, R99.reuse, R67.reuse, 0x1 ;  /* 0x00000043630a7211 */ /* 0x0c0fe400078a08ff */
[-C--:B------:R-:W-:Y:S01]  /*9340*/  LEA.HI.X.SX32 R9, R100, R66.reuse, 0x1, P6 ;  /* 0x0000004264097211 */ /* 0x080fe200030f0eff */
[----:B------:R1:W-:Y:S01]  /*9350*/  @P3 STG.E.U16 desc[UR8][R4.64], R16 ;  /* 0x0000001004003986 */ /* 0x0003e2000c101508 */
[----:B------:R-:W-:Y:S02]  /*9360*/  LEA.HI.X.SX32 R11, R99, R66, 0x1, P5 ;  /* 0x00000042630b7211 */ /* 0x000fe400028f0eff */
[C---:B------:R-:W-:Y:S01]  /*9370*/  ISETP.LT.AND P3, PT, R97.reuse, UR15, !P0 ;  /* 0x0000000f61007c0c */ /* 0x040fe2000c761270 */
[----:B------:R2:W-:Y:S01]  /*9380*/  @P2 STG.E.U16 desc[UR8][R8.64], R17 ;  /* 0x0000001108002986 */ /* 0x0005e2000c101508 */
[C---:B------:R-:W-:Y:S01]  /*9390*/  ISETP.LT.AND P2, PT, R98.reuse, UR15, !P0 ;  /* 0x0000000f62007c0c */ /* 0x040fe2000c741270 */
[----:B------:R-:W-:Y:S01]  /*93a0*/  IMAD R98, R98, UR6, RZ ;  /* 0x0000000662627c24 */ /* 0x000fe2000f8e02ff */
[----:B------:R-:W-:Y:S01]  /*93b0*/  ISETP.LT.AND P1, PT, R94, UR15, !P0 ;  /* 0x0000000f5e007c0c */ /* 0x000fe2000c721270 */
[----:B------:R3:W-:Y:S01]  /*93c0*/  @P4 STG.E.U16 desc[UR8][R10.64], R18 ;  /* 0x000000120a004986 */ /* 0x0007e2000c101508 */
[C---:B------:R-:W-:Y:S01]  /*93d0*/  ISETP.LT.AND P4, PT, R96.reuse, UR15, !P0 ;  /* 0x0000000f60007c0c */ /* 0x040fe2000c781270 */
[----:B------:R-:W-:Y:S01]  /*93e0*/  IMAD R96, R96, UR6, RZ ;  /* 0x0000000660607c24 */ /* 0x000fe2000f8e02ff */
[-C--:B0-----:R-:W-:Y:S01]  /*93f0*/  LEA R2, P6, R98, R67.reuse, 0x1 ;  /* 0x0000004362027211 */ /* 0x081fe200078c08ff */
[----:B------:R-:W-:Y:S01]  /*9400*/  IMAD R97, R97, UR6, RZ ;  /* 0x0000000661617c24 */ /* 0x000fe2000f8e02ff */
[----:B------:R-:W-:Y:S01]  /*9410*/  PRMT R26, R6, 0x7632, R26 ;  /* 0x00007632061a7816 */ /* 0x000fe2000000001a */
[----:B------:R-:W-:Y:S01]  /*9420*/  IMAD R94, R94, UR6, RZ ;  /* 0x000000065e5e7c24 */ /* 0x000fe2000f8e02ff */
[----:B-1----:R-:W-:-:S02]  /*9430*/  LEA R4, P5, R96, R67, 0x1 ;  /* 0x0000004360047211 */ /* 0x002fc400078a08ff */
[-C--:B------:R-:W-:Y:S02]  /*9440*/  LEA.HI.X.SX32 R3, R98, R66.reuse, 0x1, P6 ;  /* 0x0000004262037211 */ /* 0x080fe400030f0eff */
[-C--:B------:R-:W-:Y:S02]  /*9450*/  LEA R6, P6, R97, R67.reuse, 0x1 ;  /* 0x0000004361067211 */ /* 0x080fe400078c08ff */
[-C--:B------:R-:W-:Y:S01]  /*9460*/  LEA.HI.X.SX32 R5, R96, R66.reuse, 0x1, P5 ;  /* 0x0000004260057211 */ /* 0x080fe200028f0eff */
[----:B------:R0:W-:Y:S01]  /*9470*/  @P2 STG.E.U16 desc[UR8][R2.64], R19 ;  /* 0x0000001302002986 */ /* 0x0001e2000c101508 */
[----:B--2---:R-:W-:Y:S02]  /*9480*/  LEA R8, P5, R94, R67, 0x1 ;  /* 0x000000435e087211 */ /* 0x004fe400078a08ff */
[----:B------:R-:W-:Y:S01]  /*9490*/  PRMT R24, R7, 0x7632, R24 ;  /* 0x0000763207187816 */ /* 0x000fe20000000018 */
[----:B------:R1:W-:Y:S01]  /*94a0*/  @P4 STG.E.U16 desc[UR8][R4.64], R20 ;  /* 0x0000001404004986 */ /* 0x0003e2000c101508 */
[----:B------:R-:W-:-:S02]  /*94b0*/  LEA.HI.X.SX32 R7, R97, R66, 0x1, P6 ;  /* 0x0000004261077211 */ /* 0x000fc400030f0eff */
[----:B------:R-:W-:Y:S02]  /*94c0*/  LEA.HI.X.SX32 R9, R94, R66, 0x1, P5 ;  /* 0x000000425e097211 */ /* 0x000fe400028f0eff */
[C---:B------:R-:W-:Y:S01]  /*94d0*/  ISETP.LT.AND P2, PT, R93.reuse, UR15, !P0 ;  /* 0x0000000f5d007c0c */ /* 0x040fe2000c741270 */
[----:B------:R-:W-:Y:S01]  /*94e0*/  IMAD R93, R93, UR6, RZ ;  /* 0x000000065d5d7c24 */ /* 0x000fe2000f8e02ff */
[----:B------:R2:W-:Y:S01]  /*94f0*/  @P3 STG.E.U16 desc[UR8][R6.64], R21 ;  /* 0x0000001506003986 */ /* 0x0005e2000c101508 */
[C---:B------:R-:W-:Y:S01]  /*9500*/  ISETP.LT.AND P5, PT, R92.reuse, UR15, !P0 ;  /* 0x0000000f5c007c0c */ /* 0x040fe2000c7a1270 */
[----:B------:R-:W-:Y:S01]  /*9510*/  IMAD R92, R92, UR6, RZ ;  /* 0x000000065c5c7c24 */ /* 0x000fe2000f8e02ff */
[----:B---3--:R-:W-:Y:S01]  /*9520*/  PRMT R18, R18, 0x7632, R18 ;  /* 0x0000763212127816 */ /* 0x008fe20000000012 */
[----:B------:R3:W-:Y:S01]  /*9530*/  @P1 STG.E.U16 desc[UR8][R8.64], R22 ;  /* 0x0000001608001986 */ /* 0x0007e2000c101508 */
[C---:B------:R-:W-:Y:S01]  /*9540*/  ISETP.LT.AND P1, PT, R91.reuse, UR15, !P0 ;  /* 0x0000000f5b007c0c */ /* 0x040fe2000c721270 */
[----:B------:R-:W-:Y:S01]  /*9550*/  IMAD R91, R91, UR6, RZ ;  /* 0x000000065b5b7c24 */ /* 0x000fe2000f8e02ff */
[----:B------:R-:W-:-:S02]  /*9560*/  LEA R10, P3, R93, R67, 0x1 ;  /* 0x000000435d0a7211 */ /* 0x000fc400078608ff */
[CC--:B0-----:R-:W-:Y:S02]  /*9570*/  LEA R2, P4, R92.reuse, R67.reuse, 0x1 ;  /* 0x000000435c027211 */ /* 0x0c1fe400078808ff */
[-C--:B------:R-:W-:Y:S02]  /*9580*/  LEA.HI.X.SX32 R11, R93, R66.reuse, 0x1, P3 ;  /* 0x000000425d0b7211 */ /* 0x080fe400018f0eff */
[CC--:B-1----:R-:W-:Y:S02]  /*9590*/  LEA R4, P3, R91.reuse, R67.reuse, 0x1 ;  /* 0x000000435b047211 */ /* 0x0c2fe400078608ff */
[-C--:B------:R-:W-:Y:S01]  /*95a0*/  LEA.HI.X.SX32 R3, R92, R66.reuse, 0x1, P4 ;  /* 0x000000425c037211 */ /* 0x080fe200020f0eff */
[----:B------:R-:W-:Y:S01]  /*95b0*/  @P2 STG.E.U16 desc[UR8][R10.64], R23 ;  /* 0x000000170a002986 */ /* 0x000fe2000c101508 */
[----:B------:R-:W-:Y:S02]  /*95c0*/  LEA.HI.X.SX32 R5, R91, R66, 0x1, P3 ;  /* 0x000000425b057211 */ /* 0x000fe400018f0eff */
[C---:B------:R-:W-:Y:S01]  /*95d0*/  ISETP.LT.AND P4, PT, R88.reuse, UR15, !P0 ;  /* 0x0000000f58007c0c */ /* 0x040fe2000c781270 */
[----:B------:R-:W-:Y:S01]  /*95e0*/  IMAD R88, R88, UR6, RZ ;  /* 0x0000000658587c24 */ /* 0x000fe2000f8e02ff */
[----:B------:R0:W-:Y:S01]  /*95f0*/  @P5 STG.E.U16 desc[UR8][R2.64], R12 ;  /* 0x0000000c02005986 */ /* 0x0001e2000c101508 */
[C---:B------:R-:W-:Y:S01]  /*9600*/  ISETP.LT.AND P3, PT, R87.reuse, UR15, !P0 ;  /* 0x0000000f57007c0c */ /* 0x040fe2000c761270 */
[----:B------:R-:W-:Y:S01]  /*9610*/  IMAD R87, R87, UR6, RZ ;  /* 0x0000000657577c24 */ /* 0x000fe2000f8e02ff */
[----:B------:R-:W-:Y:S01]  /*9620*/  PRMT R16, R19, 0x7632, R16 ;  /* 0x0000763213107816 */ /* 0x000fe20000000010 */
[----:B------:R1:W-:Y:S01]  /*9630*/  @P1 STG.E.U16 desc[UR8][R4.64], R13 ;  /* 0x0000000d04001986 */ /* 0x0003e2000c101508 */
[----:B--2---:R-:W-:-:S02]  /*9640*/  LEA R6, P2, R88, R67, 0x1 ;  /* 0x0000004358067211 */ /* 0x004fc400078408ff */
[C---:B------:R-:W-:Y:S01]  /*9650*/  ISETP.LT.AND P1, PT, R86.reuse, UR15, !P0 ;  /* 0x0000000f56007c0c */ /* 0x040fe2000c721270 */
[----:B------:R-:W-:Y:S01]  /*9660*/  IMAD R86, R86, UR6, RZ ;  /* 0x0000000656567c24 */ /* 0x000fe2000f8e02ff */
[-C--:B------:R-:W-:Y:S02]  /*9670*/  LEA.HI.X.SX32 R7, R88, R66.reuse, 0x1, P2 ;  /* 0x0000004258077211 */ /* 0x080fe400010f0eff */
[-C--:B---3--:R-:W-:Y:S02]  /*9680*/  LEA R8, P5, R87, R67.reuse, 0x1 ;  /* 0x0000004357087211 */ /* 0x088fe400078a08ff */
[C---:B------:R-:W-:Y:S01]  /*9690*/  ISETP.LT.AND P2, PT, R85.reuse, UR15, !P0 ;  /* 0x0000000f55007c0c */ /* 0x040fe2000c741270 */
[----:B------:R-:W-:Y:S01]  /*96a0*/  IMAD R85, R85, UR6, RZ ;  /* 0x0000000655557c24 */ /* 0x000fe2000f8e02ff */
[----:B0-----:R-:W-:Y:S01]  /*96b0*/  LEA R2, P6, R86, R67, 0x1 ;  /* 0x0000004356027211 */ /* 0x001fe200078c08ff */
[----:B------:R0:W-:Y:S01]  /*96c0*/  @P4 STG.E.U16 desc[UR8][R6.64], R14 ;  /* 0x0000000e06004986 */ /* 0x0001e2000c101508 */
[----:B------:R-:W-:-:S02]  /*96d0*/  LEA.HI.X.SX32 R9, R87, R66, 0x1, P5 ;  /* 0x0000004257097211 */ /* 0x000fc400028f0eff */
[-C--:B------:R-:W-:Y:S02]  /*96e0*/  LEA.HI.X.SX32 R3, R86, R66.reuse, 0x1, P6 ;  /* 0x0000004256037211 */ /* 0x080fe400030f0eff */
[CC--:B-1----:R-:W-:Y:S01]  /*96f0*/  LEA R4, P4, R85.reuse, R67.reuse, 0x1 ;  /* 0x0000004355047211 */ /* 0x0c2fe200078808ff */
[----:B------:R-:W-:Y:S01]  /*9700*/  @P3 STG.E.U16 desc[UR8][R8.64], R15 ;  /* 0x0000000f08003986 */ /* 0x000fe2000c101508 */
[C---:B------:R-:W-:Y:S01]  /*9710*/  ISETP.LT.AND P5, PT, R84.reuse, UR15, !P0 ;  /* 0x0000000f54007c0c */ /* 0x040fe2000c7a1270 */
[----:B------:R-:W-:Y:S01]  /*9720*/  IMAD R84, R84, UR6, RZ ;  /* 0x0000000654547c24 */ /* 0x000fe2000f8e02ff */
[----:B------:R-:W-:Y:S01]  /*9730*/  LEA.HI.X.SX32 R5, R85, R66, 0x1, P4 ;  /* 0x0000004255057211 */ /* 0x000fe200020f0eff */
[----:B------:R1:W-:Y:S01]  /*9740*/  @P1 STG.E.U16 desc[UR8][R2.64], R27 ;  /* 0x0000001b02001986 */ /* 0x0003e2000c101508 */
[C---:B------:R-:W-:Y:S01]  /*9750*/  ISETP.LT.AND P1, PT, R82.reuse, UR15, !P0 ;  /* 0x0000000f52007c0c */ /* 0x040fe2000c721270 */
[----:B------:R-:W-:Y:S01]  /*9760*/  IMAD R82, R82, UR6, RZ ;  /* 0x0000000652527c24 */ /* 0x000fe2000f8e02ff */
[-C--:B------:R-:W-:Y:S01]  /*9770*/  LEA R10, P3, R84, R67.reuse, 0x1 ;  /* 0x00000043540a7211 */ /* 0x080fe200078608ff */
[----:B------:R2:W-:Y:S01]  /*9780*/  @P2 STG.E.U16 desc[UR8][R4.64], R25 ;  /* 0x0000001904002986 */ /* 0x0005e2000c101508 */
[C---:B------:R-:W-:Y:S01]  /*9790*/  ISETP.LT.AND P2, PT, R83.reuse, UR15, !P0 ;  /* 0x0000000f53007c0c */ /* 0x040fe2000c741270 */
[----:B------:R-:W-:Y:S01]  /*97a0*/  IMAD R83, R83, UR6, RZ ;  /* 0x0000000653537c24 */ /* 0x000fe2000f8e02ff */
[----:B0-----:R-:W-:-:S02]  /*97b0*/  LEA R6, P4, R82, R67, 0x1 ;  /* 0x0000004352067211 */ /* 0x001fc400078808ff */
[-C--:B------:R-:W-:Y:S02]  /*97c0*/  LEA.HI.X.SX32 R11, R84, R66.reuse, 0x1, P3 ;  /* 0x00000042540b7211 */ /* 0x080fe400018f0eff */
[-C--:B------:R-:W-:Y:S02]  /*97d0*/  LEA.HI.X.SX32 R7, R82, R66.reuse, 0x1, P4 ;  /* 0x0000004252077211 */ /* 0x080fe400020f0eff */
[C---:B------:R-:W-:Y:S01]  /*97e0*/  ISETP.LT.AND P3, PT, R81.reuse, UR15, !P0 ;  /* 0x0000000f51007c0c */ /* 0x040fe2000c761270 */
[----:B------:R-:W-:Y:S01]  /*97f0*/  IMAD R81, R81, UR6, RZ ;  /* 0x0000000651517c24 */ /* 0x000fe2000f8e02ff */
[CC--:B-1----:R-:W-:Y:S01]  /*9800*/  LEA R2, P6, R83.reuse, R67.reuse, 0x1 ;  /* 0x0000004353027211 */ /* 0x0c2fe200078c08ff */
[----:B------:R0:W-:Y:S01]  /*9810*/  @P5 STG.E.U16 desc[UR8][R10.64], R26 ;  /* 0x0000001a0a005986 */ /* 0x0001e2000c101508 */
[C---:B------:R-:W-:Y:S01]  /*9820*/  ISETP.LT.AND P4, PT, R74.reuse, UR15, !P0 ;  /* 0x0000000f4a007c0c */ /* 0x040fe2000c781270 */
[----:B------:R-:W-:Y:S01]  /*9830*/  IMAD R74, R74, UR6, RZ ;  /* 0x000000064a4a7c24 */ /* 0x000fe2000f8e02ff */
[----:B------:R-:W-:Y:S01]  /*9840*/  LEA.HI.X.SX32 R3, R83, R66, 0x1, P6 ;  /* 0x0000004253037211 */ /* 0x000fe200030f0eff */
[----:B------:R-:W-:Y:S01]  /*9850*/  @P1 STG.E.U16 desc[UR8][R6.64], R24 ;  /* 0x0000001806001986 */ /* 0x000fe2000c101508 */
[----:B--2---:R-:W-:-:S02]  /*9860*/  LEA R4, P5, R81, R67, 0x1 ;  /* 0x0000004351047211 */ /* 0x004fc400078a08ff */
[C---:B------:R-:W-:Y:S01]  /*9870*/  LEA R8, P1, R74.reuse, R67, 0x1 ;  /* 0x000000434a087211 */ /* 0x040fe200078208ff */
[----:B------:R1:W-:Y:S01]  /*9880*/  @P2 STG.E.U16 desc[UR8][R2.64], R29 ;  /* 0x0000001d02002986 */ /* 0x0003e2000c101508 */
[-C--:B------:R-:W-:Y:S02]  /*9890*/  LEA.HI.X.SX32 R5, R81, R66.reuse, 0x1, P5 ;  /* 0x0000004251057211 */ /* 0x080fe400028f0eff */
[----:B------:R-:W-:Y:S02]  /*98a0*/  LEA.HI.X.SX32 R9, R74, R66, 0x1, P1 ;  /* 0x000000424a097211 */ /* 0x000fe400008f0eff */
[C---:B------:R-:W-:Y:S01]  /*98b0*/  ISETP.LT.AND P2, PT, R80.reuse, UR15, !P0 ;  /* 0x0000000f50007c0c */ /* 0x040fe2000c741270 */
[----:B------:R-:W-:Y:S01]  /*98c0*/  IMAD R80, R80, UR6, RZ ;  /* 0x0000000650507c24 */ /* 0x000fe2000f8e02ff */
[C---:B------:R-:W-:Y:S01]  /*98d0*/  ISETP.LT.AND P1, PT, R79.reuse, UR15, !P0 ;  /* 0x0000000f4f007c0c */ /* 0x040fe2000c721270 */
[----:B------:R-:W-:Y:S01]  /*98e0*/  IMAD R79, R79, UR6, RZ ;  /* 0x000000064f4f7c24 */ /* 0x000fe2000f8e02ff */
[----:B------:R-:W-:Y:S01]  /*98f0*/  @P3 STG.E.U16 desc[UR8][R4.64], R28 ;  /* 0x0000001c04003986 */ /* 0x000fe2000c101508 */
[----:B------:R-:W-:-:S02]  /*9900*/  PRMT R19, R21, 0x7632, R19 ;  /* 0x0000763215137816 */ /* 0x000fc40000000013 */
[-C--:B0-----:R-:W-:Y:S01]  /*9910*/  LEA R10, P3, R80, R67.reuse, 0x1 ;  /* 0x00000043500a7211 */ /* 0x081fe200078608ff */
[----:B------:R0:W-:Y:S01]  /*9920*/  @P4 STG.E.U16 desc[UR8][R8.64], R18 ;  /* 0x0000001208004986 */ /* 0x0001e2000c101508 */
[C---:B------:R-:W-:Y:S01]  /*9930*/  ISETP.LT.AND P4, PT, R78.reuse, UR15, !P0 ;  /* 0x0000000f4e007c0c */ /* 0x040fe2000c781270 */
[----:B------:R-:W-:Y:S01]  /*9940*/  IMAD R78, R78, UR6, RZ ;  /* 0x000000064e4e7c24 */ /* 0x000fe2000f8e02ff */
[CC--:B-1----:R-:W-:Y:S01]  /*9950*/  LEA R2, P5, R79.reuse, R67.reuse, 0x1 ;  /* 0x000000434f027211 */ /* 0x0c2fe200078a08ff */
[----:B------:R-:W1:Y:S01]  /*9960*/  LDS.128 R4, [R41] ;  /* 0x0000000029047984 */ /* 0x000e620000000c00 */
[-C--:B------:R-:W-:Y:S02]  /*9970*/  LEA.HI.X.SX32 R11, R80, R66.reuse, 0x1, P3 ;  /* 0x00000042500b7211 */ /* 0x080fe400018f0eff */
[C---:B------:R-:W-:Y:S01]  /*9980*/  ISETP.LT.AND P3, PT, R76.reuse, UR15, !P0 ;  /* 0x0000000f4c007c0c */ /* 0x040fe2000c761270 */
[----:B------:R-:W-:Y:S01]  /*9990*/  IMAD R76, R76, UR6, RZ ;  /* 0x000000064c4c7c24 */ /* 0x000fe2000f8e02ff */
[----:B------:R-:W-:Y:S01]  /*99a0*/  LEA.HI.X.SX32 R3, R79, R66, 0x1, P5 ;  /* 0x000000424f037211 */ /* 0x000fe200028f0eff */
[----:B------:R-:W-:Y:S01]  /*99b0*/  @P2 STG.E.U16 desc[UR8][R10.64], R16 ;  /* 0x000000100a002986 */ /* 0x000fe2000c101508 */
[----:B------:R-:W-:-:S02]  /*99c0*/  LEA R20, P6, R78, R67, 0x1 ;  /* 0x000000434e147211 */ /* 0x000fc400078c08ff */
[-C--:B0-----:R-:W-:Y:S01]  /*99d0*/  LEA R8, P2, R76, R67.reuse, 0x1 ;  /* 0x000000434c087211 */ /* 0x081fe200078408ff */
[----:B------:R-:W-:Y:S01]  /*99e0*/  @P1 STG.E.U16 desc[UR8][R2.64], R30 ;  /* 0x0000001e02001986 */ /* 0x000fe2000c101508 */
[-C--:B------:R-:W-:Y:S02]  /*99f0*/  LEA.HI.X.SX32 R21, R78, R66.reuse, 0x1, P6 ;  /* 0x000000424e157211 */ /* 0x080fe400030f0eff */
[C---:B------:R-:W-:Y:S01]  /*9a00*/  ISETP.LT.AND P1, PT, R77.reuse, UR15, !P0 ;  /* 0x0000000f4d007c0c */ /* 0x040fe2000c721270 */
[----:B------:R-:W-:Y:S01]  /*9a10*/  IMAD R77, R77, UR6, RZ ;  /* 0x000000064d4d7c24 */ /* 0x000fe2000f8e02ff */
[----:B------:R-:W-:Y:S01]  /*9a20*/  LEA.HI.X.SX32 R9, R76, R66, 0x1, P2 ;  /* 0x000000424c097211 */ /* 0x000fe200010f0eff */
[----:B------:R0:W-:Y:S01]  /*9a30*/  @P4 STG.E.U16 desc[UR8][R20.64], R19 ;  /* 0x0000001314004986 */ /* 0x0001e2000c101508 */
[----:B------:R-:W-:Y:S02]  /*9a40*/  PRMT R17, R23, 0x7632, R17 ;  /* 0x0000763217117816 */ /* 0x000fe40000000011 */
[----:B------:R-:W-:Y:S01]  /*9a50*/  LEA R18, P4, R77, R67, 0x1 ;  /* 0x000000434d127211 */ /* 0x000fe200078808ff */
[----:B------:R2:W-:Y:S01]  /*9a60*/  @P3 STG.E.U16 desc[UR8][R8.64], R31 ;  /* 0x0000001f08003986 */ /* 0x0005e2000c101508 */
[C---:B------:R-:W-:Y:S01]  /*9a70*/  ISETP.LT.AND P3, PT, R73.reuse, UR15, !P0 ;  /* 0x0000000f49007c0c */ /* 0x040fe2000c761270 */
[----:B------:R-:W-:Y:S01]  /*9a80*/  IMAD R73, R73, UR6, RZ ;  /* 0x0000000649497c24 */ /* 0x000fe2000f8e02ff */
[C---:B------:R-:W-:Y:S01]  /*9a90*/  ISETP.LT.AND P2, PT, R75.reuse, UR15, !P0 ;  /* 0x0000000f4b007c0c */ /* 0x040fe2000c741270 */
[----:B------:R-:W-:Y:S01]  /*9aa0*/  IMAD R75, R75, UR6, RZ ;  /* 0x000000064b4b7c24 */ /* 0x000fe2000f8e02ff */
[----:B------:R-:W-:-:S02]  /*9ab0*/  PRMT R13, R12, 0x7632, R13 ;  /* 0x000076320c0d7816 */ /* 0x000fc4000000000d */
[-C--:B0-----:R-:W-:Y:S02]  /*9ac0*/  LEA.HI.X.SX32 R19, R77, R66.reuse, 0x1, P4 ;  /* 0x000000424d137211 */ /* 0x081fe400020f0eff */
[C---:B------:R-:W-:Y:S01]  /*9ad0*/  ISETP.LT.AND P4, PT, R68.reuse, UR15, !P0 ;  /* 0x0000000f44007c0c */ /* 0x040fe2000c781270 */
[----:B------:R-:W-:Y:S01]  /*9ae0*/  IMAD R68, R68, UR6, RZ ;  /* 0x0000000644447c24 */ /* 0x000fe2000f8e02ff */
[-C--:B--2---:R-:W-:Y:S01]  /*9af0*/  LEA R8, P5, R75, R67.reuse, 0x1 ;  /* 0x000000434b087211 */ /* 0x084fe200078a08ff */
[----:B------:R-:W-:Y:S01]  /*9b00*/  @P1 STG.E.U16 desc[UR8][R18.64], R17 ;  /* 0x0000001112001986 */ /* 0x000fe2000c101508 */
[CC--:B------:R-:W-:Y:S02]  /*9b10*/  LEA R2, P1, R73.reuse, R67.reuse, 0x1 ;  /* 0x0000004349027211 */ /* 0x0c0fe400078208ff */
[----:B------:R-:W-:Y:S02]  /*9b20*/  LEA R10, P6, R68, R67, 0x1 ;  /* 0x00000043440a7211 */ /* 0x000fe400078c08ff */
[----:B------:R-:W-:-:S02]  /*9b30*/  LEA.HI.X.SX32 R3, R73, R66, 0x1, P1 ;  /* 0x0000004249037211 */ /* 0x000fc400008f0eff */
[----:B------:R-:W-:Y:S02]  /*9b40*/  PRMT R14, R13, 0x7632, R14 ;  /* 0x000076320d0e7816 */ /* 0x000fe4000000000e */
[-C--:B------:R-:W-:Y:S01]  /*9b50*/  LEA.HI.X.SX32 R9, R75, R66.reuse, 0x1, P5 ;  /* 0x000000424b097211 */ /* 0x080fe200028f0eff */
[----:B------:R0:W-:Y:S01]  /*9b60*/  @P3 STG.E.U16 desc[UR8][R2.64], R13 ;  /* 0x0000000d02003986 */ /* 0x0001e2000c101508 */
[----:B------:R-:W-:Y:S02]  /*9b70*/  PRMT R15, R14, 0x7632, R15 ;  /* 0x000076320e0f7816 */ /* 0x000fe4000000000f */
[----:B------:R-:W-:Y:S01]  /*9b80*/  LEA.HI.X.SX32 R11, R68, R66, 0x1, P6 ;  /* 0x00000042440b7211 */ /* 0x000fe200030f0eff */
[----:B------:R2:W-:Y:S01]  /*9b90*/  @P2 STG.E.U16 desc[UR8][R8.64], R14 ;  /* 0x0000000e08002986 */ /* 0x0005e2000c101508 */
[C---:B------:R-:W-:Y:S01]  /*9ba0*/  ISETP.LT.AND P1, PT, R69.reuse, UR15, !P0 ;  /* 0x0000000f45007c0c */ /* 0x040fe2000c721270 */
[----:B------:R-:W-:Y:S01]  /*9bb0*/  IMAD R69, R69, UR6, RZ ;  /* 0x0000000645457c24 */ /* 0x000fe2000f8e02ff */
[C---:B------:R-:W-:Y:S01]  /*9bc0*/  ISETP.LT.AND P3, PT, R70.reuse, UR15, !P0 ;  /* 0x0000000f46007c0c */ /* 0x040fe2000c761270 */
[----:B------:R-:W-:Y:S01]  /*9bd0*/  IMAD R70, R70, UR6, RZ ;  /* 0x0000000646467c24 */ /* 0x000fe2000f8e02ff */
[----:B------:R3:W-:Y:S01]  /*9be0*/  @P4 STG.E.U16 desc[UR8][R10.64], R15 ;  /* 0x0000000f0a004986 */ /* 0x0007e2000c101508 */
[C---:B------:R-:W-:Y:S01]  /*9bf0*/  ISETP.LT.AND P2, PT, R71.reuse, UR15, !P0 ;  /* 0x0000000f47007c0c */ /* 0x040fe2000c741270 */
[----:B------:R-:W-:Y:S01]  /*9c00*/  IMAD R71, R71, UR6, RZ ;  /* 0x0000000647477c24 */ /* 0x000fe2000f8e02ff */
[-C--:B------:R-:W-:Y:S01]  /*9c10*/  LEA R12, P6, R69, R67.reuse, 0x1 ;  /* 0x00000043450c7211 */ /* 0x080fe200078c08ff */
[----:B------:R-:W4:Y:S01]  /*9c20*/  LDS.128 R8, [R41+0x2000] ;  /* 0x0020000029087984 */ /* 0x000f220000000c00 */
[C---:B------:R-:W-:Y:S01]  /*9c30*/  ISETP.LT.AND P4, PT, R72.reuse, UR15, !P0 ;  /* 0x0000000f48007c0c */ /* 0x040fe2000c781270 */
[----:B------:R-:W-:Y:S01]  /*9c40*/  IMAD R72, R72, UR6, RZ ;  /* 0x0000000648487c24 */ /* 0x000fe2000f8e02ff */
[----:B0-----:R-:W-:-:S02]  /*9c50*/  LEA R2, P5, R70, R67, 0x1 ;  /* 0x0000004346027211 */ /* 0x001fc400078a08ff */
[-C--:B------:R-:W-:Y:S02]  /*9c60*/  LEA.HI.X.SX32 R13, R69, R66.reuse, 0x1, P6 ;  /* 0x00000042450d7211 */ /* 0x080fe400030f0eff */
[----:B------:R-:W-:Y:S02]  /*9c70*/  PRMT R17, R15, 0x7632, R17 ;  /* 0x000076320f117816 */ /* 0x000fe40000000011 */
[CC--:B--2---:R-:W-:Y:S02]  /*9c80*/  LEA R14, P6, R71.reuse, R67.reuse, 0x1 ;  /* 0x00000043470e7211 */ /* 0x0c4fe400078c08ff */
[-C--:B------:R-:W-:Y:S01]  /*9c90*/  LEA.HI.X.SX32 R3, R70, R66.reuse, 0x1, P5 ;  /* 0x0000004246037211 */ /* 0x080fe200028f0eff */
[----:B------:R0:W-:Y:S01]  /*9ca0*/  @P1 STG.E.U16 desc[UR8][R12.64], R17 ;  /* 0x000000110c001986 */ /* 0x0001e2000c101508 */
[----:B------:R-:W-:Y:S02]  /*9cb0*/  LEA R16, P5, R72, R67, 0x1 ;  /* 0x0000004348107211 */ /* 0x000fe400078a08ff */
[----:B---3--:R-:W-:Y:S01]  /*9cc0*/  LEA.HI.X.SX32 R15, R71, R66, 0x1, P6 ;  /* 0x00000042470f7211 */ /* 0x008fe200030f0eff */
[----:B-1----:R1:W-:Y:S01]  /*9cd0*/  @P3 STG.E.U16 desc[UR8][R2.64], R4 ;  /* 0x0000000402003986 */ /* 0x0023e2000c101508 */
[C---:B------:R-:W-:Y:S01]  /*9ce0*/  ISETP.LT.AND P3, PT, R64.reuse, UR15, !P0 ;  /* 0x0000000f40007c0c */ /* 0x040fe2000c761270 */
[----:B------:R-:W-:Y:S01]  /*9cf0*/  IMAD R64, R64, UR6, RZ ;  /* 0x0000000640407c24 */ /* 0x000fe2000f8e02ff */
[----:B------:R-:W-:Y:S01]  /*9d00*/  PRMT R24, R4, 0x7632, R24 ;  /* 0x0000763204187816 */ /* 0x000fe20000000018 */
[----:B------:R-:W-:Y:S01]  /*9d10*/  @P2 STG.E.U16 desc[UR8][R14.64], R5 ;  /* 0x000000050e002986 */ /* 0x000fe2000c101508 */
[----:B------:R-:W-:-:S02]  /*9d20*/  PRMT R25, R5, 0x7632, R25 ;  /* 0x0000763205197816 */ /* 0x000fc40000000019 */
[----:B------:R-:W-:Y:S01]  /*9d30*/  PRMT R26, R6, 0x7632, R26 ;  /* 0x00007632061a7816 */ /* 0x000fe2000000001a */
[----:B------:R-:W2:Y:S01]  /*9d40*/  LDS.128 R12, [R41+0x4000] ;  /* 0x00400000290c7984 */ /* 0x000ea20000000c00 */
[----:B0-----:R-:W-:Y:S02]  /*9d50*/  LEA.HI.X.SX32 R17, R72, R66, 0x1, P5 ;  /* 0x0000004248117211 */ /* 0x001fe400028f0eff */
[C---:B------:R-:W-:Y:S01]  /*9d60*/  ISETP.LT.AND P2, PT, R43.reuse, UR15, !P0 ;  /* 0x0000000f2b007c0c */ /* 0x040fe2000c741270 */
[----:B------:R-:W-:Y:S01]  /*9d70*/  IMAD R43, R43, UR6, RZ ;  /* 0x000000062b2b7c24 */ /* 0x000fe2000f8e02ff */
[----:B------:R-:W-:Y:S01]  /*9d80*/  PRMT R27, R7, 0x7632, R27 ;  /* 0x00007632071b7816 */ /* 0x000fe2000000001b */
[----:B------:R0:W-:Y:S01]  /*9d90*/  @P4 STG.E.U16 desc[UR8][R16.64], R6 ;  /* 0x0000000610004986 */ /* 0x0001e2000c101508 */
[C---:B------:R-:W-:Y:S01]  /*9da0*/  ISETP.LT.AND P4, PT, R65.reuse, UR15, !P0 ;  /* 0x0000000f41007c0c */ /* 0x040fe2000c781270 */
[----:B------:R-:W-:Y:S01]  /*9db0*/  IMAD R65, R65, UR6, RZ ;  /* 0x0000000641417c24 */ /* 0x000fe2000f8e02ff */
[----:B-1----:R-:W-:-:S04]  /*9dc0*/  LEA R2, P6, R64, R67, 0x1 ;  /* 0x0000004340027211 */ /* 0x002fc800078c08ff */
[CC--:B------:R-:W-:Y:S02]  /*9dd0*/  LEA R18, P1, R65.reuse, R67.reuse, 0x1 ;  /* 0x0000004341127211 */ /* 0x0c0fe400078208ff */
[-C--:B------:R-:W-:Y:S02]  /*9de0*/  LEA.HI.X.SX32 R3, R64, R66.reuse, 0x1, P6 ;  /* 0x0000004240037211 */ /* 0x080fe400030f0eff */
[-C--:B------:R-:W-:Y:S02]  /*9df0*/  LEA.HI.X.SX32 R19, R65, R66.reuse, 0x1, P1 ;  /* 0x0000004241137211 */ /* 0x080fe400008f0eff */
[C---:B------:R-:W-:Y:S01]  /*9e00*/  ISETP.LT.AND P1, PT, R36.reuse, UR15, !P0 ;  /* 0x0000000f24007c0c */ /* 0x040fe2000c721270 */
[----:B------:R-:W-:Y:S01]  /*9e10*/  IMAD R36, R36, UR6, RZ ;  /* 0x0000000624247c24 */ /* 0x000fe2000f8e02ff */
[C---:B------:R-:W-:Y:S01]  /*9e20*/  ISETP.LT.AND P6, PT, R38.reuse, UR15, !P0 ;  /* 0x0000000f26007c0c */ /* 0x040fe2000c7c1270 */
[----:B------:R-:W-:Y:S01]  /*9e30*/  @P4 STG.E.U16 desc[UR8][R18.64], R7 ;  /* 0x0000000712004986 */ /* 0x000fe2000c101508 */
[CC--:B0-----:R-:W-:Y:S01]  /*9e40*/  LEA R16, P4, R43.reuse, R67.reuse, 0x1 ;  /* 0x000000432b107211 */ /* 0x0c1fe200078808ff */
[----:B------:R-:W-:Y:S01]  /*9e50*/  IMAD R38, R38, UR6, RZ ;  /* 0x0000000626267c24 */ /* 0x000fe2000f8e02ff */
[----:B------:R-:W-:Y:S01]  /*9e60*/  LEA R20, P5, R36, R67, 0x1 ;  /* 0x0000004324147211 */ /* 0x000fe200078a08ff */
[----:B------:R-:W0:Y:S01]  /*9e70*/  LDS.128 R4, [R41+0x6000] ;  /* 0x0060000029047984 */ /* 0x000e220000000c00 */
[----:B------:R-:W-:-:S02]  /*9e80*/  LEA.HI.X.SX32 R17, R43, R66, 0x1, P4 ;  /* 0x000000422b117211 */ /* 0x000fc400020f0eff */
[-C--:B------:R-:W-:Y:S01]  /*9e90*/  LEA.HI.X.SX32 R21, R36, R66.reuse, 0x1, P5 ;  /* 0x0000004224157211 */ /* 0x080fe200028f0eff */
[----:B----4-:R1:W-:Y:S01]  /*9ea0*/  @P3 STG.E.U16 desc[UR8][R2.64], R8 ;  /* 0x0000000802003986 */ /* 0x0103e2000c101508 */
[C---:B------:R-:W-:Y:S01]  /*9eb0*/  ISETP.LT.AND P5, PT, R34.reuse, UR15, !P0 ;  /* 0x0000000f22007c0c */ /* 0x040fe2000c7a1270 */
[----:B------:R-:W-:Y:S01]  /*9ec0*/  IMAD R34, R34, UR6, RZ ;  /* 0x0000000622227c24 */ /* 0x000fe2000f8e02ff */
[----:B------:R-:W-:Y:S01]  /*9ed0*/  ISETP.LT.AND P4, PT, R0, UR15, !P0 ;  /* 0x0000000f00007c0c */ /* 0x000fe2000c781270 */
[----:B------:R-:W-:Y:S01]  /*9ee0*/  @P2 STG.E.U16 desc[UR8][R16.64], R9 ;  /* 0x0000000910002986 */ /* 0x000fe2000c101508 */
[----:B------:R-:W-:Y:S01]  /*9ef0*/  LEA R22, P2, R38, R67, 0x1 ;  /* 0x0000004326167211 */ /* 0x000fe200078408ff */
[----:B------:R-:W-:Y:S01]  /*9f00*/  IMAD R0, R0, UR6, RZ ;  /* 0x0000000600007c24 */ /* 0x000fe2000f8e02ff */
[C---:B------:R-:W-:Y:S01]  /*9f10*/  ISETP.LT.AND P3, PT, R35.reuse, UR15, !P0 ;  /* 0x0000000f23007c0c */ /* 0x040fe2000c761270 */
[----:B------:R3:W-:Y:S01]  /*9f20*/  @P1 STG.E.U16 desc[UR8][R20.64], R10 ;  /* 0x0000000a14001986 */ /* 0x0007e2000c101508 */
[----:B------:R-:W-:Y:S01]  /*9f30*/  LEA.HI.X.SX32 R23, R38, R66, 0x1, P2 ;  /* 0x0000004226177211 */ /* 0x000fe200010f0eff */
[----:B------:R-:W-:Y:S01]  /*9f40*/  IMAD R35, R35, UR6, RZ ;  /* 0x0000000623237c24 */ /* 0x000fe2000f8e02ff */
[----:B------:R-:W-:-:S02]  /*9f50*/  PRMT R28, R9, 0x7632, R28 ;  /* 0x00007632091c7816 */ /* 0x000fc4000000001c */
[-C--:B-1----:R-:W-:Y:S01]  /*9f60*/  LEA R2, P1, R34, R67.reuse, 0x1 ;  /* 0x0000004322027211 */ /* 0x082fe200078208ff */
[----:B------:R-:W-:Y:S01]  /*9f70*/  @P6 STG.E.U16 desc[UR8][R22.64], R11 ;  /* 0x0000000b16006986 */ /* 0x000fe2000c101508 */
[----:B------:R-:W-:Y:S02]  /*9f80*/  PRMT R29, R10, 0x7632, R29 ;  /* 0x000076320a1d7816 */ /* 0x000fe4000000001d */
[----:B------:R-:W-:Y:S02]  /*9f90*/  LEA.HI.X.SX32 R3, R34, R66, 0x1, P1 ;  /* 0x0000004222037211 */ /* 0x000fe400008f0eff */
[C---:B------:R-:W-:Y:S01]  /*9fa0*/  ISETP.LT.AND P1, PT, R57.reuse, UR15, !P0 ;  /* 0x0000000f39007c0c */ /* 0x040fe2000c721270 */
[----:B------:R-:W-:Y:S01]  /*9fb0*/  IMAD R57, R57, UR6, RZ ;  /* 0x0000000639397c24 */ /* 0x000fe2000f8e02ff */
[----:B---3--:R-:W-:Y:S01]  /*9fc0*/  PRMT R21, R8, 0x7632, R21 ;  /* 0x0000763208157816 */ /* 0x008fe20000000015 */
[----:B--2---:R1:W-:Y:S01]  /*9fd0*/  @P5 STG.E.U16 desc[UR8][R2.64], R12 ;  /* 0x0000000c02005986 */ /* 0x0043e2000c101508 */
[----:B------:R-:W-:-:S02]  /*9fe0*/  LEA R8, P2, R0, R67, 0x1 ;  /* 0x0000004300087211 */ /* 0x000fc400078408ff */
[-C--:B------:R-:W-:Y:S02]  /*9ff0*/  LEA R16, P5, R35, R67.reuse, 0x1 ;  /* 0x0000004323107211 */ /* 0x080fe400078a08ff */
[-C--:B------:R-:W-:Y:S01]  /*a000*/  LEA.HI.X.SX32 R9, R0, R66.reuse, 0x1, P2 ;  /* 0x0000004200097211 */ /* 0x080fe200010f0eff */
[----:B------:R-:W-:Y:S01]  /*a010*/  IMAD R0, R90, UR6, RZ ;  /* 0x000000065a007c24 */ /* 0x000fe2000f8e02ff */
[C---:B------:R-:W-:Y:S01]  /*a020*/  ISETP.LT.AND P2, PT, R62.reuse, UR15, !P0 ;  /* 0x0000000f3e007c0c */ /* 0x040fe2000c741270 */
[----:B------:R-:W-:Y:S01]  /*a030*/  IMAD R62, R62, UR6, RZ ;  /* 0x000000063e3e7c24 */ /* 0x000fe2000f8e02ff */
[----:B------:R-:W-:Y:S01]  /*a040*/  LEA R10, P6, R57, R67, 0x1 ;  /* 0x00000043390a7211 */ /* 0x000fe200078c08ff */
[----:B------:R2:W-:Y:S01]  /*a050*/  @P4 STG.E.U16 desc[UR8][R8.64], R13 ;  /* 0x0000000d08004986 */ /* 0x0005e2000c101508 */
[----:B------:R-:W-:Y:S02]  /*a060*/  PRMT R30, R11, 0x7632, R30 ;  /* 0x000076320b1e7816 */ /* 0x000fe4000000001e */
[----:B------:R-:W-:-:S02]  /*a070*/  LEA.HI.X.SX32 R17, R35, R66, 0x1, P5 ;  /* 0x0000004223117211 */ /* 0x000fc400028f0eff */
[CC--:B-1----:R-:W-:Y:S02]  /*a080*/  LEA R2, P4, R62.reuse, R67.reuse, 0x1 ;  /* 0x000000433e027211 */ /* 0x0c2fe400078808ff */
[-C--:B------:R-:W-:Y:S01]  /*a090*/  LEA.HI.X.SX32 R11, R57, R66.reuse, 0x1, P6 ;  /* 0x00000042390b7211 */ /* 0x080fe200030f0eff */
[----:B------:R1:W-:Y:S01]  /*a0a0*/  @P3 STG.E.U16 desc[UR8][R16.64], R14 ;  /* 0x0000000e10003986 */ /* 0x0003e2000c101508 */
[C---:B------:R-:W-:Y:S01]  /*a0b0*/  ISETP.LT.AND P5, PT, R63.reuse, UR15, !P0 ;  /* 0x0000000f3f007c0c */ /* 0x040fe2000c7a1270 */
[----:B------:R-:W-:Y:S01]  /*a0c0*/  IMAD R63, R63, UR6, RZ ;  /* 0x000000063f3f7c24 */ /* 0x000fe2000f8e02ff */
[-C--:B------:R-:W-:Y:S01]  /*a0d0*/  LEA.HI.X.SX32 R3, R62, R66.reuse, 0x1, P4 ;  /* 0x000000423e037211 */ /* 0x080fe200020f0eff */
[----:B------:R-:W-:Y:S01]  /*a0e0*/  @P1 STG.E.U16 desc[UR8][R10.64], R15 ;  /* 0x0000000f0a001986 */ /* 0x000fe2000c101508 */
[C---:B------:R-:W-:Y:S01]  /*a0f0*/  ISETP.LT.AND P1, PT, R60.reuse, UR15, !P0 ;  /* 0x0000000f3c007c0c */ /* 0x040fe2000c721270 */
[----:B------:R-:W-:Y:S01]  /*a100*/  IMAD R60, R60, UR6, RZ ;  /* 0x000000063c3c7c24 */ /* 0x000fe2000f8e02ff */
[----:B------:R-:W-:Y:S01]  /*a110*/  LEA R18, P3, R63, R67, 0x1 ;  /* 0x000000433f127211 */ /* 0x000fe200078608ff */
[----:B0-----:R0:W-:Y:S01]  /*a120*/  @P2 STG.E.U16 desc[UR8][R2.64], R4 ;  /* 0x0000000402002986 */ /* 0x0011e2000c101508 */
[C---:B------:R-:W-:Y:S01]  /*a130*/  ISETP.LT.AND P2, PT, R61.reuse, UR15, !P0 ;  /* 0x0000000f3d007c0c */ /* 0x040fe2000c741270 */
[----:B------:R-:W-:Y:S01]  /*a140*/  IMAD R61, R61, UR6, RZ ;  /* 0x000000063d3d7c24 */ /* 0x000fe2000f8e02ff */
[----:B------:R-:W-:-:S02]  /*a150*/  LEA.HI.X.SX32 R19, R63, R66, 0x1, P3 ;  /* 0x000000423f137211 */ /* 0x000fc400018f0eff */
[C---:B------:R-:W-:Y:S01]  /*a160*/  ISETP.LT.AND P3, PT, R59.reuse, UR15, !P0 ;  /* 0x0000000f3b007c0c */ /* 0x040fe2000c761270 */
[----:B------:R-:W-:Y:S01]  /*a170*/  IMAD R59, R59, UR6, RZ ;  /* 0x000000063b3b7c24 */ /* 0x000fe2000f8e02ff */
[-C--:B--2---:R-:W-:Y:S01]  /*a180*/  LEA R8, P4, R60, R67.reuse, 0x1 ;  /* 0x000000433c087211 */ /* 0x084fe200078808ff */
[----:B------:R2:W-:Y:S01]  /*a190*/  @P5 STG.E.U16 desc[UR8][R18.64], R5 ;  /* 0x0000000512005986 */ /* 0x0005e2000c101508 */
[----:B-1----:R-:W-:Y:S02]  /*a1a0*/  PRMT R14, R14, 0x7632, R14 ;  /* 0x000076320e0e7816 */ /* 0x002fe4000000000e */
[-C--:B------:R-:W-:Y:S02]  /*a1b0*/  LEA.HI.X.SX32 R9, R60, R66.reuse, 0x1, P4 ;  /* 0x000000423c097211 */ /* 0x080fe400020f0eff */
[-C--:B0-----:R-:W-:Y:S02]  /*a1c0*/  LEA R2, P6, R61, R67.reuse, 0x1 ;  /* 0x000000433d027211 */ /* 0x081fe400078c08ff */
[----:B------:R-:W-:Y:S01]  /*a1d0*/  LEA R10, P5, R59, R67, 0x1 ;  /* 0x000000433b0a7211 */ /* 0x000fe200078a08ff */
[----:B------:R-:W-:Y:S01]  /*a1e0*/  @P1 STG.E.U16 desc[UR8][R8.64], R6 ;  /* 0x0000000608001986 */ /* 0x000fe2000c101508 */
[C---:B------:R-:W-:Y:S01]  /*a1f0*/  ISETP.LT.AND P4, PT, R39.reuse, UR15, !P0 ;  /* 0x0000000f27007c0c */ /* 0x040fe2000c781270 */
[----:B------:R-:W-:Y:S01]  /*a200*/  IMAD R39, R39, UR6, RZ ;  /* 0x0000000627277c24 */ /* 0x000fe2000f8e02ff */
[----:B------:R-:W-:-:S02]  /*a210*/  LEA.HI.X.SX32 R3, R61, R66, 0x1, P6 ;  /* 0x000000423d037211 */ /* 0x000fc400030f0eff */
[-C--:B------:R-:W-:Y:S02]  /*a220*/  LEA.HI.X.SX32 R11, R59, R66.reuse, 0x1, P5 ;  /* 0x000000423b0b7211 */ /* 0x080fe400028f0eff */
[CC--:B------:R-:W-:Y:S01]  /*a230*/  LEA R16, P1, R39.reuse, R67.reuse, 0x1 ;  /* 0x0000004327107211 */ /* 0x0c0fe200078208ff */
[----:B------:R0:W-:Y:S01]  /*a240*/  @P2 STG.E.U16 desc[UR8][R2.64], R7 ;  /* 0x0000000702002986 */ /* 0x0001e2000c101508 */
[C---:B------:R-:W-:Y:S01]  /*a250*/  ISETP.LT.AND P5, PT, R58.reuse, UR15, !P0 ;  /* 0x0000000f3a007c0c */ /* 0x040fe2000c7a1270 */
[----:B------:R-:W-:Y:S01]  /*a260*/  IMAD R58, R58, UR6, RZ ;  /* 0x000000063a3a7c24 */ /* 0x000fe2000f8e02ff */
[-C--:B------:R-:W-:Y:S01]  /*a270*/  LEA.HI.X.SX32 R17, R39, R66.reuse, 0x1, P1 ;  /* 0x0000004227117211 */ /* 0x080fe200008f0eff */
[----:B------:R1:W-:Y:S01]  /*a280*/  @P3 STG.E.U16 desc[UR8][R10.64], R24 ;  /* 0x000000180a003986 */ /* 0x0003e2000c101508 */
[C---:B------:R-:W-:Y:S01]  /*a290*/  ISETP.LT.AND P3, PT, R56.reuse, UR15, !P0 ;  /* 0x0000000f38007c0c */ /* 0x040fe2000c761270 */
[----:B------:R-:W-:Y:S01]  /*a2a0*/  IMAD R56, R56, UR6, RZ ;  /* 0x0000000638387c24 */ /* 0x000fe2000f8e02ff */
[C---:B--2---:R-:W-:Y:S01]  /*a2b0*/  LEA R18, P2, R58.reuse, R67, 0x1 ;  /* 0x000000433a127211 */ /* 0x044fe200078408ff */
[----:B------:R2:W-:Y:S01]  /*a2c0*/  @P4 STG.E.U16 desc[UR8][R16.64], R25 ;  /* 0x0000001910004986 */ /* 0x0005e2000c101508 */
[C---:B------:R-:W-:Y:S01]  /*a2d0*/  ISETP.LT.AND P1, PT, R47.reuse, UR15, !P0 ;  /* 0x0000000f2f007c0c */ /* 0x040fe2000c721270 */
[----:B------:R-:W-:Y:S01]  /*a2e0*/  IMAD R47, R47, UR6, RZ ;  /* 0x000000062f2f7c24 */ /* 0x000fe2000f8e02ff */
[----:B------:R-:W-:-:S02]  /*a2f0*/  LEA.HI.X.SX32 R19, R58, R66, 0x1, P2 ;  /* 0x000000423a137211 */ /* 0x000fc400010f0eff */
[CC--:B0-----:R-:W-:Y:S02]  /*a300*/  LEA R2, P4, R56.reuse, R67.reuse, 0x1 ;  /* 0x0000004338027211 */ /* 0x0c1fe400078808ff */
[C---:B------:R-:W-:Y:S01]  /*a310*/  ISETP.LT.AND P2, PT, R45.reuse, UR15, !P0 ;  /* 0x0000000f2d007c0c */ /* 0x040fe2000c741270 */
[----:B------:R-:W-:Y:S01]  /*a320*/  IMAD R45, R45, UR6, RZ ;  /* 0x000000062d2d7c24 */ /* 0x000fe2000f8e02ff */
[-C--:B------:R-:W-:Y:S01]  /*a330*/  LEA.HI.X.SX32 R3, R56, R66.reuse, 0x1, P4 ;  /* 0x0000004238037211 */ /* 0x080fe200020f0eff */
[----:B------:R0:W-:Y:S01]  /*a340*/  @P5 STG.E.U16 desc[UR8][R18.64], R26 ;  /* 0x0000001a12005986 */ /* 0x0001e2000c101508 */
[-C--:B------:R-:W-:Y:S02]  /*a350*/  LEA R8, P6, R47, R67.reuse, 0x1 ;  /* 0x000000432f087211 */ /* 0x080fe400078c08ff */
[----:B-1----:R-:W-:Y:S01]  /*a360*/  LEA R10, P4, R45, R67, 0x1 ;  /* 0x000000432d0a7211 */ /* 0x002fe200078808ff */
[----:B------:R1:W-:Y:S01]  /*a370*/  @P3 STG.E.U16 desc[UR8][R2.64], R27 ;  /* 0x0000001b02003986 */ /* 0x0003e2000c101508 */
[C---:B------:R-:W-:Y:S01]  /*a380*/  ISETP.LT.AND P3, PT, R46.reuse, UR15, !P0 ;  /* 0x0000000f2e007c0c */ /* 0x040fe2000c761270 */
[----:B------:R-:W-:Y:S01]  /*a390*/  IMAD R46, R46, UR6, RZ ;  /* 0x000000062e2e7c24 */ /* 0x000fe2000f8e02ff */
[----:B------:R-:W-:-:S02]  /*a3a0*/  LEA.HI.X.SX32 R9, R47, R66, 0x1, P6 ;  /* 0x000000422f097211 */ /* 0x000fc400030f0eff */
[-C--:B------:R-:W-:Y:S02]  /*a3b0*/  LEA.HI.X.SX32 R11, R45, R66.reuse, 0x1, P4 ;  /* 0x000000422d0b7211 */ /* 0x080fe400020f0eff */
[-C--:B--2---:R-:W-:Y:S01]  /*a3c0*/  LEA R16, P4, R46, R67.reuse, 0x1 ;  /* 0x000000432e107211 */ /* 0x084fe200078808ff */
[----:B------:R2:W-:Y:S01]  /*a3d0*/  @P1 STG.E.U16 desc[UR8][R8.64], R21 ;  /* 0x0000001508001986 */ /* 0x0005e2000c101508 */
[C---:B------:R-:W-:Y:S01]  /*a3e0*/  ISETP.LT.AND P1, PT, R44.reuse, UR15, !P0 ;  /* 0x0000000f2c007c0c */ /* 0x040fe2000c721270 */
[----:B------:R-:W-:Y:S01]  /*a3f0*/  IMAD R44, R44, UR6, RZ ;  /* 0x000000062c2c7c24 */ /* 0x000fe2000f8e02ff */
[----:B------:R-:W-:Y:S01]  /*a400*/  LEA.HI.X.SX32 R17, R46, R66, 0x1, P4 ;  /* 0x000000422e117211 */ /* 0x000fe200020f0eff */
[----:B------:R3:W-:Y:S01]  /*a410*/  @P2 STG.E.U16 desc[UR8][R10.64], R28 ;  /* 0x0000001c0a002986 */ /* 0x0007e2000c101508 */
[C---:B------:R-:W-:Y:S01]  /*a420*/  ISETP.LT.AND P2, PT, R42.reuse, UR15, !P0 ;  /* 0x0000000f2a007c0c */ /* 0x040fe2000c741270 */
[----:B------:R-:W-:Y:S01]  /*a430*/  IMAD R42, R42, UR6, RZ ;  /* 0x000000062a2a7c24 */ /* 0x000fe2000f8e02ff */
[C---:B------:R-:W-:Y:S01]  /*a440*/  ISETP.LT.AND P4, PT, R40.reuse, UR15, !P0 ;  /* 0x0000000f28007c0c */ /* 0x040fe2000c781270 */
[----:B------:R-:W-:Y:S01]  /*a450*/  IMAD R40, R40, UR6, RZ ;  /* 0x0000000628287c24 */ /* 0x000fe2000f8e02ff */
[----:B------:R4:W-:Y:S01]  /*a460*/  @P3 STG.E.U16 desc[UR8][R16.64], R29 ;  /* 0x0000001d10003986 */ /* 0x0009e2000c101508 */
[----:B------:R-:W-:Y:S01]  /*a470*/  PRMT R4, R12, 0x7632, R4 ;  /* 0x000076320c047816 */ /* 0x000fe20000000004 */
[----:B0-----:R-:W-:Y:S01]  /*a480*/  IMAD R19, R125, UR6, RZ ;  /* 0x000000067d137c24 */ /* 0x001fe2000f8e02ff */
[----:B-1----:R-:W-:-:S02]  /*a490*/  LEA R2, P5, R42, R67, 0x1 ;  /* 0x000000432a027211 */ /* 0x002fc400078a08ff */
[-C--:B--2---:R-:W-:Y:S02]  /*a4a0*/  LEA R8, P3, R44, R67.reuse, 0x1 ;  /* 0x000000432c087211 */ /* 0x084fe400078608ff */
[----:B---3--:R-:W-:Y:S02]  /*a4b0*/  LEA R10, P6, R40, R67, 0x1 ;  /* 0x00000043280a7211 */ /* 0x008fe400078c08ff */
[-C--:B------:R-:W-:Y:S02]  /*a4c0*/  LEA.HI.X.SX32 R3, R42, R66.reuse, 0x1, P5 ;  /* 0x000000422a037211 */ /* 0x080fe400028f0eff */
[-C--:B------:R-:W-:Y:S01]  /*a4d0*/  LEA.HI.X.SX32 R9, R44, R66.reuse, 0x1, P3 ;  /* 0x000000422c097211 */ /* 0x080fe200018f0eff */
[----:B----4-:R-:W-:Y:S01]  /*a4e0*/  IMAD R17, R89, UR6, RZ ;  /* 0x0000000659117c24 */ /* 0x010fe2000f8e02ff */
[----:B------:R-:W-:Y:S01]  /*a4f0*/  PRMT R5, R13, 0x7632, R5 ;  /* 0x000076320d057816 */ /* 0x000fe20000000005 */
[----:B------:R0:W-:Y:S01]  /*a500*/  @P2 STG.E.U16 desc[UR8][R2.64], R30 ;  /* 0x0000001e02002986 */ /* 0x0001e2000c101508 */
[----:B------:R-:W-:-:S02]  /*a510*/  LEA.HI.X.SX32 R11, R40, R66, 0x1, P6 ;  /* 0x00000042280b7211 */ /* 0x000fc400030f0eff */
[C---:B------:R-:W-:Y:S01]  /*a520*/  ISETP.LT.AND P3, PT, R33.reuse, UR15, !P0 ;  /* 0x0000000f21007c0c */ /* 0x040fe2000c761270 */
[----:B------:R1:W-:Y:S01]  /*a530*/  @P1 STG.E.U16 desc[UR8][R8.64], R4 ;  /* 0x0000000408001986 */ /* 0x0003e2000c101508 */
[----:B------:R-:W-:Y:S01]  /*a540*/  IMAD R33, R33, UR6, RZ ;  /* 0x0000000621217c24 */ /* 0x000fe2000f8e02ff */
[C---:B------:R-:W-:Y:S01]  /*a550*/  ISETP.LT.AND P5, PT, R37.reuse, UR15, !P0 ;  /* 0x0000000f25007c0c */ /* 0x040fe2000c7a1270 */
[----:B------:R-:W-:Y:S01]  /*a560*/  IMAD R37, R37, UR6, RZ ;  /* 0x0000000625257c24 */ /* 0x000fe2000f8e02ff */
[----:B------:R2:W-:Y:S01]  /*a570*/  @P4 STG.E.U16 desc[UR8][R10.64], R5 ;  /* 0x000000050a004986 */ /* 0x0005e2000c101508 */
[C---:B------:R-:W-:Y:S01]  /*a580*/  ISETP.LT.AND P4, PT, R32.reuse, UR15, !P0 ;  /* 0x0000000f20007c0c */ /* 0x040fe2000c781270 */
[----:B------:R-:W-:Y:S02]  /*a590*/  IMAD R32, R32, UR6, RZ ;  /* 0x0000000620207c24 */ /* 0x000fe4000f8e02ff */
[----:B0-----:R-:W-:-:S03]  /*a5a0*/  LEA R2, P6, R37, R67, 0x1 ;  /* 0x0000004325027211 */ /* 0x001fc600078c08ff */
[CC--:B-1----:R-:W-:Y:S02]  /*a5b0*/  LEA R8, P1, R32.reuse, R67.reuse, 0x1 ;  /* 0x0000004320087211 */ /* 0x0c2fe400078208ff */
[----:B------:R-:W-:Y:S02]  /*a5c0*/  PRMT R4, R15, 0x7632, R4 ;  /* 0x000076320f047816 */ /* 0x000fe40000000004 */
[-C--:B--2---:R-:W-:Y:S02]  /*a5d0*/  LEA R10, P2, R33, R67.reuse, 0x1 ;  /* 0x00000043210a7211 */ /* 0x084fe400078408ff */
[-C--:B------:R-:W-:Y:S02]  /*a5e0*/  LEA.HI.X.SX32 R9, R32, R66.reuse, 0x1, P1 ;  /* 0x0000004220097211 */ /* 0x080fe400008f0eff */
[----:B------:R-:W-:Y:S02]  /*a5f0*/  LEA R16, P1, R17, R67, 0x1 ;  /* 0x0000004311107211 */ /* 0x000fe400078208ff */
[----:B------:R-:W-:-:S02]  /*a600*/  LEA.HI.X.SX32 R11, R33, R66, 0x1, P2 ;  /* 0x00000042210b7211 */ /* 0x000fc400010f0eff */
[----:B------:R-:W-:Y:S02]  /*a610*/  ISETP.LT.AND P2, PT, R90, UR15, !P0 ;  /* 0x0000000f5a007c0c */ /* 0x000fe4000c741270 */
[-C--:B------:R-:W-:Y:S02]  /*a620*/  LEA.HI.X.SX32 R17, R17, R66.reuse, 0x1, P1 ;  /* 0x0000004211117211 */ /* 0x080fe400008f0eff */
[----:B------:R-:W-:Y:S02]  /*a630*/  ISETP.LT.AND P1, PT, R89, UR15, !P0 ;  /* 0x0000000f59007c0c */ /* 0x000fe4000c721270 */
[----:B------:R-:W-:Y:S02]  /*a640*/  PRMT R5, R4, 0x7632, R5 ;  /* 0x0000763204057816 */ /* 0x000fe40000000005 */
[----:B------:R-:W-:Y:S02]  /*a650*/  ISETP.LT.AND P0, PT, R125, UR15, !P0 ;  /* 0x0000000f7d007c0c */ /* 0x000fe4000c701270 */
[----:B------:R-:W-:-:S02]  /*a660*/  LEA.HI.X.SX32 R3, R37, R66, 0x1, P6 ;  /* 0x0000004225037211 */ /* 0x000fc400030f0eff */
[CC--:B------:R-:W-:Y:S02]  /*a670*/  LEA R12, P6, R0.reuse, R67.reuse, 0x1 ;  /* 0x00000043000c7211 */ /* 0x0c0fe400078c08ff */
[----:B------:R-:W-:Y:S01]  /*a680*/  PRMT R6, R5, 0x7632, R6 ;  /* 0x0000763205067816 */ /* 0x000fe20000000006 */
[----:B------:R0:W-:Y:S01]  /*a690*/  @P5 STG.E.U16 desc[UR8][R2.64], R14 ;  /* 0x0000000e02005986 */ /* 0x0001e2000c101508 */
[----:B------:R-:W-:Y:S02]  /*a6a0*/  LEA.HI.X.SX32 R13, R0, R66, 0x1, P6 ;  /* 0x00000042000d7211 */ /* 0x000fe400030f0eff */
[----:B------:R-:W-:Y:S01]  /*a6b0*/  PRMT R0, R6, 0x7632, R0 ;  /* 0x0000763206007816 */ /* 0x000fe20000000000 */
[----:B------:R0:W-:Y:S01]  /*a6c0*/  @P4 STG.E.U16 desc[UR8][R8.64], R4 ;  /* 0x0000000408004986 */ /* 0x0001e2000c101508 */
[----:B------:R-:W-:-:S03]  /*a6d0*/  LEA R18, P6, R19, R67, 0x1 ;  /* 0x0000004313127211 */ /* 0x000fc600078c08ff */
[----:B------:R0:W-:Y:S01]  /*a6e0*/  @P3 STG.E.U16 desc[UR8][R10.64], R5 ;  /* 0x000000050a003986 */ /* 0x0001e2000c101508 */
[----:B------:R-:W-:-:S03]  /*a6f0*/  LEA.HI.X.SX32 R19, R19, R66, 0x1, P6 ;  /* 0x0000004213137211 */ /* 0x000fc600030f0eff */
[----:B------:R0:W-:Y:S04]  /*a700*/  @P2 STG.E.U16 desc[UR8][R12.64], R6 ;  /* 0x000000060c002986 */ /* 0x0001e8000c101508 */
[----:B------:R0:W-:Y:S01]  /*a710*/  @P1 STG.E.U16 desc[UR8][R16.64], R0 ;  /* 0x0000000010001986 */ /* 0x0001e2000c101508 */
[----:B------:R-:W-:Y:S05]  /*a720*/  @!P0 EXIT ;  /* 0x000000000000894d */ /* 0x000fea0003800000 */
[----:B0-----:R-:W-:-:S05]  /*a730*/  PRMT R9, R7, 0x7632, R9 ;  /* 0x0000763207097816 */ /* 0x001fca0000000009 */
[----:B------:R-:W-:Y:S01]  /*a740*/  STG.E.U16 desc[UR8][R18.64], R9 ;  /* 0x0000000912007986 */ /* 0x000fe2000c101508 */
[----:B------:R-:W-:Y:S05]  /*a750*/  EXIT ;  /* 0x000000000000794d */ /* 0x000fea0003800000 */
.L_x_3:
[----:B------:R-:W-:-:S00]  /*a760*/  BRA `(.L_x_3) ;  /* 0xfffffffc00fc7947 */ /* 0x000fc0000383ffff */
[----:B------:R-:W-:-:S00]  /*a770*/  NOP ;  /* 0x0000000000007918 */ /* 0x000fc00000000000 */
        /* <DEDUP_REMOVED lines=8> */
.L_x_4:


//--------------------- .nv.shared.matmul_kernel  --------------------------
	.section	.nv.shared.matmul_kernel,"aw",@nobits
	.sectionflags	@""
	.align	16
	.zero		1024


//--------------------- .nv.shared.reserved.0     --------------------------
	.section	.nv.shared.reserved.0,"aw",@nobits
	.weak		__nv_reservedSMEM_offset_0_alias
	.size		__nv_reservedSMEM_offset_0_alias, 0, 64
	.other		__nv_reservedSMEM_offset_0_alias,@"STO_CUDA_RESERVED_SHARED STV_DEFAULT"
__nv_reservedSMEM_offset_0_alias:
	.zero		0
	.zero		64


//--------------------- .nv.constant0.matmul_kernel --------------------------
	.section	.nv.constant0.matmul_kernel,"a",@progbits
	.sectionflags	@""
	.align	4
.nv.constant0.matmul_kernel:
	.zero		976


//--------------------- SYMBOLS --------------------------

	.type		.nv.reservedSmem.offset0,@object
	.size		.nv.reservedSmem.offset0,0x4
	.type		.nv.reservedSmem.cap,@object
	.size		.nv.reservedSmem.cap,0x4
